	.target	sm_90a

	.elftype	@"ET_EXEC"


//--------------------- .note.nv.tkinfo           --------------------------
	.section	.note.nv.tkinfo,"",@"SHT_NOTE"
	.sectionflags	@"SHF_NOTE_NV_TKINFO"
	.tkinfo
        /*0018*/ 	.word	0x00000002
        /*0030*/ 	.string	""
        /*0030*/ 	.string	"ptxas"
        /*0030*/ 	.string	"Cuda compilation tools, release 13.0, V13.0.88"
        /*0030*/ 	.string	"Build cuda_13.0.r13.0/compiler.36424714_0"
        /*0030*/ 	.string	"-arch sm_90a -m 64 "



//--------------------- .note.nv.cuinfo           --------------------------
	.section	.note.nv.cuinfo,"",@"SHT_NOTE"
	.sectionflags	@"SHF_NOTE_NV_CUINFO"
        /*0018*/ 	.short	0x0002
        /*001a*/ 	.short	0x005a
        /*001c*/ 	.short	0x0082
	.zero		2


//--------------------- .nv.info                  --------------------------
	.section	.nv.info,"",@"SHT_CUDA_INFO"
	.align	4


	//----- nvinfo : EIATTR_REGCOUNT
	.align		4
        /*0000*/ 	.byte	0x04, 0x2f
        /*0002*/ 	.short	(.L_15 - .L_14)
	.align		4
.L_14:
        /*0004*/ 	.word	index@(_ZN7cutlass13device_kernelINS_4gemm6kernel13GemmUniversalIN4cute5tupleIJiiiiEEENS1_10collective13CollectiveMmaINS1_34MainloopSm90TmaGmmaWarpSpecializedILi5ENS5_IJNS4_1CILi1EEENSA_ILi4EEESB_EEENS1_32KernelTmaWarpSpecializedPingpongEEENS5_IJNSA_ILi64EEENSA_ILi256EEESG_EEENS_10bfloat16_tENS5_IJlSB_lEEESJ_SK_NS4_8TiledMMAINS4_8MMA_AtomIJNS4_4SM904GMMA28MMA_64x256x16_F32BF16BF16_SSILNSO_5MajorE0ELSQ_0ELNSO_7ScaleInE1ELSR_1EEEEEENS4_6LayoutINS5_IJSB_SB_SB_EEENS5_IJNSA_ILi0EEESW_SW_EEEEENS5_IJNS4_10UnderscoreESZ_SZ_EEEEENS4_23SM90_TMA_LOAD_MULTICASTENS4_14ComposedLayoutINS4_7SwizzleILi3ELi4ELi3EEENS4_18smem_ptr_flag_bitsILi16EEENSU_INS5_IJNSA_ILi8EEESG_EEENS5_IJSG_SB_EEEEEEEvNS4_8identityENS4_13SM90_TMA_LOADES1C_vS1D_EENS_8epilogue10collective6detail29Sm90TmaWarpSpecializedAdapterINS1H_15DefaultEpilogueISJ_SK_SK_NS1G_6thread17LinearCombinationISJ_Li1EffLNS1L_9ScaleType4KindE0ELNS_15FloatRoundStyleE2ESJ_EENS1_15EpilogueDefaultEEEEEvvEEEEvNT_6ParamsE)
        /*0008*/ 	.word	0x000000a8


	//----- nvinfo : EIATTR_FRAME_SIZE
	.align		4
.L_15:
        /*000c*/ 	.byte	0x04, 0x11
        /*000e*/ 	.short	(.L_17 - .L_16)
	.align		4
.L_16:
        /*0010*/ 	.word	index@(_ZN7cutlass13device_kernelINS_4gemm6kernel13GemmUniversalIN4cute5tupleIJiiiiEEENS1_10collective13CollectiveMmaINS1_34MainloopSm90TmaGmmaWarpSpecializedILi5ENS5_IJNS4_1CILi1EEENSA_ILi4EEESB_EEENS1_32KernelTmaWarpSpecializedPingpongEEENS5_IJNSA_ILi64EEENSA_ILi256EEESG_EEENS_10bfloat16_tENS5_IJlSB_lEEESJ_SK_NS4_8TiledMMAINS4_8MMA_AtomIJNS4_4SM904GMMA28MMA_64x256x16_F32BF16BF16_SSILNSO_5MajorE0ELSQ_0ELNSO_7ScaleInE1ELSR_1EEEEEENS4_6LayoutINS5_IJSB_SB_SB_EEENS5_IJNSA_ILi0EEESW_SW_EEEEENS5_IJNS4_10UnderscoreESZ_SZ_EEEEENS4_23SM90_TMA_LOAD_MULTICASTENS4_14ComposedLayoutINS4_7SwizzleILi3ELi4ELi3EEENS4_18smem_ptr_flag_bitsILi16EEENSU_INS5_IJNSA_ILi8EEESG_EEENS5_IJSG_SB_EEEEEEEvNS4_8identityENS4_13SM90_TMA_LOADES1C_vS1D_EENS_8epilogue10collective6detail29Sm90TmaWarpSpecializedAdapterINS1H_15DefaultEpilogueISJ_SK_SK_NS1G_6thread17LinearCombinationISJ_Li1EffLNS1L_9ScaleType4KindE0ELNS_15FloatRoundStyleE2ESJ_EENS1_15EpilogueDefaultEEEEEvvEEEEvNT_6ParamsE)
        /*0014*/ 	.word	0x00000008


	//----- nvinfo : EIATTR_MIN_STACK_SIZE
	.align		4
.L_17:
        /*0018*/ 	.byte	0x04, 0x12
        /*001a*/ 	.short	(.L_19 - .L_18)
	.align		4
.L_18:
        /*001c*/ 	.word	index@(_ZN7cutlass13device_kernelINS_4gemm6kernel13GemmUniversalIN4cute5tupleIJiiiiEEENS1_10collective13CollectiveMmaINS1_34MainloopSm90TmaGmmaWarpSpecializedILi5ENS5_IJNS4_1CILi1EEENSA_ILi4EEESB_EEENS1_32KernelTmaWarpSpecializedPingpongEEENS5_IJNSA_ILi64EEENSA_ILi256EEESG_EEENS_10bfloat16_tENS5_IJlSB_lEEESJ_SK_NS4_8TiledMMAINS4_8MMA_AtomIJNS4_4SM904GMMA28MMA_64x256x16_F32BF16BF16_SSILNSO_5MajorE0ELSQ_0ELNSO_7ScaleInE1ELSR_1EEEEEENS4_6LayoutINS5_IJSB_SB_SB_EEENS5_IJNSA_ILi0EEESW_SW_EEEEENS5_IJNS4_10UnderscoreESZ_SZ_EEEEENS4_23SM90_TMA_LOAD_MULTICASTENS4_14ComposedLayoutINS4_7SwizzleILi3ELi4ELi3EEENS4_18smem_ptr_flag_bitsILi16EEENSU_INS5_IJNSA_ILi8EEESG_EEENS5_IJSG_SB_EEEEEEEvNS4_8identityENS4_13SM90_TMA_LOADES1C_vS1D_EENS_8epilogue10collective6detail29Sm90TmaWarpSpecializedAdapterINS1H_15DefaultEpilogueISJ_SK_SK_NS1G_6thread17LinearCombinationISJ_Li1EffLNS1L_9ScaleType4KindE0ELNS_15FloatRoundStyleE2ESJ_EENS1_15EpilogueDefaultEEEEEvvEEEEvNT_6ParamsE)
        /*0020*/ 	.word	0x00000008
.L_19:


//--------------------- .nv.compat                --------------------------
	.section	.nv.compat,"",@"SHT_CUDA_COMPAT_INFO"
	.align	4
        /*0000*/ 	.byte	0x02, 0x09, 0x01, 0x00, 0x02, 0x02, 0x04, 0x00, 0x02, 0x05, 0x05, 0x00, 0x03, 0x07, 0x01, 0x01
        /*0010*/ 	.byte	0x02, 0x03, 0x01, 0x00, 0x02, 0x06, 0x01, 0x00, 0x04, 0x0b, 0x08, 0x00, 0x00, 0x00, 0x00, 0x00
        /*0020*/ 	.byte	0x00, 0x00, 0x00, 0x00


//--------------------- .nv.info._ZN7cutlass13device_kernelINS_4gemm6kernel13GemmUniversalIN4cute5tupleIJiiiiEEENS1_10collective13CollectiveMmaINS1_34MainloopSm90TmaGmmaWarpSpecializedILi5ENS5_IJNS4_1CILi1EEENSA_ILi4EEESB_EEENS1_32KernelTmaWarpSpecializedPingpongEEENS5_IJNSA_ILi64EEENSA_ILi256EEESG_EEENS_10bfloat16_tENS5_IJlSB_lEEESJ_SK_NS4_8TiledMMAINS4_8MMA_AtomIJNS4_4SM904GMMA28MMA_64x256x16_F32BF16BF16_SSILNSO_5MajorE0ELSQ_0ELNSO_7ScaleInE1ELSR_1EEEEEENS4_6LayoutINS5_IJSB_SB_SB_EEENS5_IJNSA_ILi0EEESW_SW_EEEEENS5_IJNS4_10UnderscoreESZ_SZ_EEEEENS4_23SM90_TMA_LOAD_MULTICASTENS4_14ComposedLayoutINS4_7SwizzleILi3ELi4ELi3EEENS4_18smem_ptr_flag_bitsILi16EEENSU_INS5_IJNSA_ILi8EEESG_EEENS5_IJSG_SB_EEEEEEEvNS4_8identityENS4_13SM90_TMA_LOADES1C_vS1D_EENS_8epilogue10collective6detail29Sm90TmaWarpSpecializedAdapterINS1H_15DefaultEpilogueISJ_SK_SK_NS1G_6thread17LinearCombinationISJ_Li1EffLNS1L_9ScaleType4KindE0ELNS_15FloatRoundStyleE2ESJ_EENS1_15EpilogueDefaultEEEEEvvEEEEvNT_6ParamsE --------------------------
	.section	.nv.info._ZN7cutlass13device_kernelINS_4gemm6kernel13GemmUniversalIN4cute5tupleIJiiiiEEENS1_10collective13CollectiveMmaINS1_34MainloopSm90TmaGmmaWarpSpecializedILi5ENS5_IJNS4_1CILi1EEENSA_ILi4EEESB_EEENS1_32KernelTmaWarpSpecializedPingpongEEENS5_IJNSA_ILi64EEENSA_ILi256EEESG_EEENS_10bfloat16_tENS5_IJlSB_lEEESJ_SK_NS4_8TiledMMAINS4_8MMA_AtomIJNS4_4SM904GMMA28MMA_64x256x16_F32BF16BF16_SSILNSO_5MajorE0ELSQ_0ELNSO_7ScaleInE1ELSR_1EEEEEENS4_6LayoutINS5_IJSB_SB_SB_EEENS5_IJNSA_ILi0EEESW_SW_EEEEENS5_IJNS4_10UnderscoreESZ_SZ_EEEEENS4_23SM90_TMA_LOAD_MULTICASTENS4_14ComposedLayoutINS4_7SwizzleILi3ELi4ELi3EEENS4_18smem_ptr_flag_bitsILi16EEENSU_INS5_IJNSA_ILi8EEESG_EEENS5_IJSG_SB_EEEEEEEvNS4_8identityENS4_13SM90_TMA_LOADES1C_vS1D_EENS_8epilogue10collective6detail29Sm90TmaWarpSpecializedAdapterINS1H_15DefaultEpilogueISJ_SK_SK_NS1G_6thread17LinearCombinationISJ_Li1EffLNS1L_9ScaleType4KindE0ELNS_15FloatRoundStyleE2ESJ_EENS1_15EpilogueDefaultEEEEEvvEEEEvNT_6ParamsE,"",@"SHT_CUDA_INFO"
	.sectionflags	@""
	.align	4


	//----- nvinfo : EIATTR_CUDA_API_VERSION
	.align		4
        /*0000*/ 	.byte	0x04, 0x37
        /*0002*/ 	.short	(.L_21 - .L_20)
.L_20:
        /*0004*/ 	.word	0x00000082


	//----- nvinfo : EIATTR_KPARAM_INFO
	.align		4
.L_21:
        /*0008*/ 	.byte	0x04, 0x17
        /*000a*/ 	.short	(.L_23 - .L_22)
.L_22:
        /*000c*/ 	.word	0x00000000
        /*0010*/ 	.short	0x0000
        /*0012*/ 	.short	0x0070
        /*0014*/ 	.byte	0x00, 0xf0, 0x01, 0x10


	//----- nvinfo : EIATTR_SPARSE_MMA_MASK
	.align		4
.L_23:
        /*0018*/ 	.byte	0x03, 0x50
        /*001a*/ 	.short	0x0000


	//----- nvinfo : EIATTR_MAXREG_COUNT
	.align		4
        /*001c*/ 	.byte	0x03, 0x1b
        /*001e*/ 	.short	0x00a8


	//----- nvinfo : EIATTR_NUM_BARRIERS
	.align		4
        /*0020*/ 	.byte	0x02, 0x4c
        /*0022*/ 	.byte	0x01
	.zero		1


	//----- nvinfo : EIATTR_EXTERNS
	.align		4
        /*0024*/ 	.byte	0x04, 0x0f
        /*0026*/ 	.short	(.L_25 - .L_24)


	//   ....[0]....
	.align		4
.L_24:
        /*0028*/ 	.word	index@(__assertfail)


	//----- nvinfo : EIATTR_ANNOTATIONS
	.align		4
.L_25:
        /*002c*/ 	.byte	0x04, 0x55
        /*002e*/ 	.short	(.L_27 - .L_26)


	//   ....[0]....
.L_26:
        /*0030*/ 	.word	0x00000001
        /*0034*/ 	.byte	0x60, 0x0d, 0x00, 0x00, 0x01, 0x00, 0x00, 0x00, 0x00, 0x9f, 0x00, 0x00, 0x01, 0x00, 0x00, 0x00
        /*0044*/ 	.byte	0x80, 0xab, 0x00, 0x00


	//----- nvinfo : EIATTR_MERCURY_ISA_VERSION
	.align		4
.L_27:
        /*0048*/ 	.byte	0x03, 0x5f
        /*004a*/ 	.short	0x0101


	//----- nvinfo : EIATTR_INT_WARP_WIDE_INSTR_OFFSETS
	.align		4
        /*004c*/ 	.byte	0x04, 0x31
        /*004e*/ 	.short	(.L_29 - .L_28)


	//   ....[0]....
.L_28:
        /*0050*/ 	.word	0x000004f0


	//   ....[1]....
        /*0054*/ 	.word	0x00000530


	//   ....[2]....
        /*0058*/ 	.word	0x00000640


	//   ....[3]....
        /*005c*/ 	.word	0x00000660


	//   ....[4]....
        /*0060*/ 	.word	0x00000680


	//   ....[5]....
        /*0064*/ 	.word	0x000006a0


	//   ....[6]....
        /*0068*/ 	.word	0x00000760


	//   ....[7]....
        /*006c*/ 	.word	0x000007a0


	//   ....[8]....
        /*0070*/ 	.word	0x00002030


	//----- nvinfo : EIATTR_COOP_GROUP_MASK_REGIDS
	.align		4
.L_29:
        /*0074*/ 	.byte	0x04, 0x29
        /*0076*/ 	.short	(.L_31 - .L_30)


	//   ....[0]....
.L_30:
        /*0078*/ 	.word	0xffffffff


	//   ....[1]....
        /*007c*/ 	.word	0xffffffff


	//   ....[2]....
        /*0080*/ 	.word	0xffffffff


	//   ....[3]....
        /*0084*/ 	.word	0xffffffff


	//   ....[4]....
        /*0088*/ 	.word	0xffffffff


	//   ....[5]....
        /*008c*/ 	.word	0xffffffff


	//   ....[6]....
        /*0090*/ 	.word	0xffffffff


	//----- nvinfo : EIATTR_COOP_GROUP_INSTR_OFFSETS
	.align		4
.L_31:
        /*0094*/ 	.byte	0x04, 0x28
        /*0096*/ 	.short	(.L_33 - .L_32)


	//   ....[0]....
.L_32:
        /*0098*/ 	.word	0x00000070


	//   ....[1]....
        /*009c*/ 	.word	0x00000080


	//   ....[2]....
        /*00a0*/ 	.word	0x00000140


	//   ....[3]....
        /*00a4*/ 	.word	0x000002f0


	//   ....[4]....
        /*00a8*/ 	.word	0x00000330


	//   ....[5]....
        /*00ac*/ 	.word	0x000007f0


	//   ....[6]....
        /*00b0*/ 	.word	0x00000900


	//----- nvinfo : EIATTR_REG_RECONFIG
	.align		4
.L_33:
        /*00b4*/ 	.byte	0x01, 0x54
	.zero		2


	//----- nvinfo : EIATTR_SYSCALL_OFFSETS
	.align		4
        /*00b8*/ 	.byte	0x04, 0x46
        /*00ba*/ 	.short	(.L_35 - .L_34)


	//   ....[0]....
.L_34:
        /*00bc*/ 	.word	0x00001790


	//----- nvinfo : EIATTR_MBARRIER_INSTR_OFFSETS
	.align		4
.L_35:
        /*00c0*/ 	.byte	0x04, 0x39
        /*00c2*/ 	.short	(.L_37 - .L_36)


	//   ....[0]....
.L_36:
        /*00c4*/ 	.word	0x00000240
        /*00c8*/ 	.word	0x000000ff
        /*00cc*/ 	.word	0x00000000
        /*00d0*/ 	.short	0x0100
        /*00d2*/ 	.byte	0x08
	.zero		1


	//   ....[1]....
        /*00d4*/ 	.word	0x00000250
        /*00d8*/ 	.word	0x000000ff
        /*00dc*/ 	.word	0x00000028
        /*00e0*/ 	.short	0x0100
        /*00e2*/ 	.byte	0x08
	.zero		1


	//   ....[2]....
        /*00e4*/ 	.word	0x00000260
        /*00e8*/ 	.word	0x000000ff
        /*00ec*/ 	.word	0x00000008
        /*00f0*/ 	.short	0x0100
        /*00f2*/ 	.byte	0x08
	.zero		1


	//   ....[3]....
        /*00f4*/ 	.word	0x00000270
        /*00f8*/ 	.word	0x000000ff
        /*00fc*/ 	.word	0x00000030
        /*0100*/ 	.short	0x0100
        /*0102*/ 	.byte	0x08
	.zero		1


	//   ....[4]....
        /*0104*/ 	.word	0x00000280
        /*0108*/ 	.word	0x000000ff
        /*010c*/ 	.word	0x00000010
        /*0110*/ 	.short	0x0100
        /*0112*/ 	.byte	0x08
	.zero		1


	//   ....[5]....
        /*0114*/ 	.word	0x00000290
        /*0118*/ 	.word	0x000000ff
        /*011c*/ 	.word	0x00000038
        /*0120*/ 	.short	0x0100
        /*0122*/ 	.byte	0x08
	.zero		1


	//   ....[6]....
        /*0124*/ 	.word	0x000002a0
        /*0128*/ 	.word	0x000000ff
        /*012c*/ 	.word	0x00000018
        /*0130*/ 	.short	0x0100
        /*0132*/ 	.byte	0x08
	.zero		1


	//   ....[7]....
        /*0134*/ 	.word	0x000002b0
        /*0138*/ 	.word	0x000000ff
        /*013c*/ 	.word	0x00000040
        /*0140*/ 	.short	0x0100
        /*0142*/ 	.byte	0x08
	.zero		1


	//   ....[8]....
        /*0144*/ 	.word	0x000002c0
        /*0148*/ 	.word	0x000000ff
        /*014c*/ 	.word	0x00000020
        /*0150*/ 	.short	0x0100
        /*0152*/ 	.byte	0x08
	.zero		1


	//   ....[9]....
        /*0154*/ 	.word	0x000002d0
        /*0158*/ 	.word	0x000000ff
        /*015c*/ 	.word	0x00000048
        /*0160*/ 	.short	0x0100
        /*0162*/ 	.byte	0x08
	.zero		1


	//   ....[10]....
        /*0164*/ 	.word	0x000007d0
        /*0168*/ 	.word	0x000000ff
        /*016c*/ 	.word	0x00000080
        /*0170*/ 	.short	0x0100
        /*0172*/ 	.byte	0x08
	.zero		1


	//   ....[11]....
        /*0174*/ 	.word	0x00000860
        /*0178*/ 	.word	0x000000ff
        /*017c*/ 	.word	0x00000088
        /*0180*/ 	.short	0x0100
        /*0182*/ 	.byte	0x08
	.zero		1


	//   ....[12]....
        /*0184*/ 	.word	0x00000880
        /*0188*/ 	.word	0x000000ff
        /*018c*/ 	.word	0x00000060
        /*0190*/ 	.short	0x0100
        /*0192*/ 	.byte	0x09
	.zero		1


	//   ....[13]....
        /*0194*/ 	.word	0x00000890
        /*0198*/ 	.word	0x000000ff
        /*019c*/ 	.word	0x00000068
        /*01a0*/ 	.short	0x0100
        /*01a2*/ 	.byte	0x09
	.zero		1


	//   ....[14]....
        /*01a4*/ 	.word	0x000008a0
        /*01a8*/ 	.word	0x000000ff
        /*01ac*/ 	.word	0x00000070
        /*01b0*/ 	.short	0x0100
        /*01b2*/ 	.byte	0x09
	.zero		1


	//   ....[15]....
        /*01b4*/ 	.word	0x000008b0
        /*01b8*/ 	.word	0x000000ff
        /*01bc*/ 	.word	0x00000078
        /*01c0*/ 	.short	0x0100
        /*01c2*/ 	.byte	0x09
	.zero		1


	//   ....[16]....
        /*01c4*/ 	.word	0x00001670
        /*01c8*/ 	.word	0x0000009f
        /*01cc*/ 	.word	0x00000000
        /*01d0*/ 	.short	0x010a
        /*01d2*/ 	.byte	0x2a
	.zero		1


	//   ....[17]....
        /*01d4*/ 	.word	0x00001810
        /*01d8*/ 	.word	0x00000003
        /*01dc*/ 	.word	0x00000000
        /*01e0*/ 	.short	0x010a
        /*01e2*/ 	.byte	0x3f
	.zero		1


	//   ....[18]....
        /*01e4*/ 	.word	0x00001870
        /*01e8*/ 	.word	0x00000003
        /*01ec*/ 	.word	0x00000000
        /*01f0*/ 	.short	0x010a
        /*01f2*/ 	.byte	0x3f
	.zero		1


	//   ....[19]....
        /*01f4*/ 	.word	0x00001c00
        /*01f8*/ 	.word	0x000000ff
        /*01fc*/ 	.word	0x00000000
        /*0200*/ 	.short	0x010a
        /*0202*/ 	.byte	0x04
	.zero		1


	//   ....[20]....
        /*0204*/ 	.word	0x00001c40
        /*0208*/ 	.word	0x000000ff
        /*020c*/ 	.word	0x00000000
        /*0210*/ 	.short	0x010a
        /*0212*/ 	.byte	0x04
	.zero		1


	//   ....[21]....
        /*0214*/ 	.word	0x00001ed0
        /*0218*/ 	.word	0x00000005
        /*021c*/ 	.word	0x00000000
        /*0220*/ 	.short	0x0101
        /*0222*/ 	.byte	0x3f
	.zero		1


	//   ....[22]....
        /*0224*/ 	.word	0x00001fd0
        /*0228*/ 	.word	0x000000a0
        /*022c*/ 	.word	0x00000000
        /*0230*/ 	.short	0x0101
        /*0232*/ 	.byte	0x2d
	.zero		1


	//   ....[23]....
        /*0234*/ 	.word	0x000020d0
        /*0238*/ 	.word	0x00000003
        /*023c*/ 	.word	0x00000000
        /*0240*/ 	.short	0x0101
        /*0242*/ 	.byte	0x3f
	.zero		1


	//   ....[24]....
        /*0244*/ 	.word	0x00002190
        /*0248*/ 	.word	0x0000009f
        /*024c*/ 	.word	0x00000010
        /*0250*/ 	.short	0x010a
        /*0252*/ 	.byte	0x2a
	.zero		1


	//   ....[25]....
        /*0254*/ 	.word	0x00009f20
        /*0258*/ 	.word	0x000000a2
        /*025c*/ 	.word	0x00000000
        /*0260*/ 	.short	0x0101
        /*0262*/ 	.byte	0x2d
	.zero		1


	//   ....[26]....
        /*0264*/ 	.word	0x0000a8c0
        /*0268*/ 	.word	0x0000000c
        /*026c*/ 	.word	0x00000028
        /*0270*/ 	.short	0x010a
        /*0272*/ 	.byte	0x3f
	.zero		1


	//   ....[27]....
        /*0274*/ 	.word	0x0000ac90
        /*0278*/ 	.word	0x00000004
        /*027c*/ 	.word	0x00000088
        /*0280*/ 	.short	0x0101
        /*0282*/ 	.byte	0x3f
	.zero		1


	//   ....[28]....
        /*0284*/ 	.word	0x0000b410
        /*0288*/ 	.word	0x00000007
        /*028c*/ 	.word	0x00000000
        /*0290*/ 	.short	0x010a
        /*0292*/ 	.byte	0x3f
	.zero		1


	//   ....[29]....
        /*0294*/ 	.word	0x0000b490
        /*0298*/ 	.word	0x00000009
        /*029c*/ 	.word	0x00000000
        /*02a0*/ 	.short	0x010a
        /*02a2*/ 	.byte	0x3f
	.zero		1


	//   ....[30]....
        /*02a4*/ 	.word	0x0000b520
        /*02a8*/ 	.word	0x00000006
        /*02ac*/ 	.word	0x00000000
        /*02b0*/ 	.short	0x010a
        /*02b2*/ 	.byte	0x3f
	.zero		1


	//   ....[31]....
        /*02b4*/ 	.word	0x0000b5b0
        /*02b8*/ 	.word	0x00000009
        /*02bc*/ 	.word	0x00000000
        /*02c0*/ 	.short	0x010a
        /*02c2*/ 	.byte	0x3f
	.zero		1


	//   ....[32]....
        /*02c4*/ 	.word	0x0000b640
        /*02c8*/ 	.word	0x00000003
        /*02cc*/ 	.word	0x00000000
        /*02d0*/ 	.short	0x010a
        /*02d2*/ 	.byte	0x3f
	.zero		1


	//   ....[33]....
        /*02d4*/ 	.word	0x0000b6a0
        /*02d8*/ 	.word	0x000000a1
        /*02dc*/ 	.word	0x00000000
        /*02e0*/ 	.short	0x010a
        /*02e2*/ 	.byte	0x3f
	.zero		1


	//   ....[34]....
        /*02e4*/ 	.word	0x0000b6f0
        /*02e8*/ 	.word	0x00000003
        /*02ec*/ 	.word	0x00000000
        /*02f0*/ 	.short	0x010a
        /*02f2*/ 	.byte	0x3f
	.zero		1


	//   ....[35]....
        /*02f4*/ 	.word	0x0000b750
        /*02f8*/ 	.word	0x00000005
        /*02fc*/ 	.word	0x00000000
        /*0300*/ 	.short	0x010a
        /*0302*/ 	.byte	0x3f
	.zero		1


	//   ....[36]....
        /*0304*/ 	.word	0x0000b7a0
        /*0308*/ 	.word	0x000000a1
        /*030c*/ 	.word	0x00000010
        /*0310*/ 	.short	0x010a
        /*0312*/ 	.byte	0x3f
	.zero		1


	//   ....[37]....
        /*0314*/ 	.word	0x0000b870
        /*0318*/ 	.word	0x0000000c
        /*031c*/ 	.word	0x00000028
        /*0320*/ 	.short	0x010a
        /*0322*/ 	.byte	0x3f
	.zero		1


	//   ....[38]....
        /*0324*/ 	.word	0x0000b940
        /*0328*/ 	.word	0x00000007
        /*032c*/ 	.word	0x00000000
        /*0330*/ 	.short	0x010a
        /*0332*/ 	.byte	0x3f
	.zero		1


	//   ....[39]....
        /*0334*/ 	.word	0x0000b990
        /*0338*/ 	.word	0x00000009
        /*033c*/ 	.word	0x00000000
        /*0340*/ 	.short	0x010a
        /*0342*/ 	.byte	0x3f
	.zero		1


	//   ....[40]....
        /*0344*/ 	.word	0x0000b9e0
        /*0348*/ 	.word	0x00000006
        /*034c*/ 	.word	0x00000000
        /*0350*/ 	.short	0x010a
        /*0352*/ 	.byte	0x3f
	.zero		1


	//   ....[41]....
        /*0354*/ 	.word	0x0000ba30
        /*0358*/ 	.word	0x00000009
        /*035c*/ 	.word	0x00000000
        /*0360*/ 	.short	0x010a
        /*0362*/ 	.byte	0x3f
	.zero		1


	//----- nvinfo : EIATTR_NUM_MBARRIERS
	.align		4
.L_37:
        /*0364*/ 	.byte	0x03, 0x38
        /*0366*/ 	.short	0x0010


	//----- nvinfo : EIATTR_EXIT_INSTR_OFFSETS
	.align		4
        /*0368*/ 	.byte	0x04, 0x1c
        /*036a*/ 	.short	(.L_39 - .L_38)


	//   ....[0]....
.L_38:
        /*036c*/ 	.word	0x000013a0


	//   ....[1]....
        /*0370*/ 	.word	0x00001400


	//   ....[2]....
        /*0374*/ 	.word	0x0000a5b0


	//   ....[3]....
        /*0378*/ 	.word	0x0000a5e0


	//   ....[4]....
        /*037c*/ 	.word	0x0000b690


	//----- nvinfo : EIATTR_MAX_THREADS
	.align		4
.L_39:
        /*0380*/ 	.byte	0x04, 0x05
        /*0382*/ 	.short	(.L_41 - .L_40)
.L_40:
        /*0384*/ 	.word	0x00000180
        /*0388*/ 	.word	0x00000001
        /*038c*/ 	.word	0x00000001


	//----- nvinfo : EIATTR_CRS_STACK_SIZE
	.align		4
.L_41:
        /*0390*/ 	.byte	0x04, 0x1e
        /*0392*/ 	.short	(.L_43 - .L_42)
.L_42:
        /*0394*/ 	.word	0x00000000


	//----- nvinfo : EIATTR_CBANK_PARAM_SIZE
	.align		4
.L_43:
        /*0398*/ 	.byte	0x03, 0x19
        /*039a*/ 	.short	0x0470


	//----- nvinfo : EIATTR_PARAM_CBANK
	.align		4
        /*039c*/ 	.byte	0x04, 0x0a
        /*039e*/ 	.short	(.L_45 - .L_44)
	.align		4
.L_44:
        /*03a0*/ 	.word	index@(.nv.constant0._ZN7cutlass13device_kernelINS_4gemm6kernel13GemmUniversalIN4cute5tupleIJiiiiEEENS1_10collective13CollectiveMmaINS1_34MainloopSm90TmaGmmaWarpSpecializedILi5ENS5_IJNS4_1CILi1EEENSA_ILi4EEESB_EEENS1_32KernelTmaWarpSpecializedPingpongEEENS5_IJNSA_ILi64EEENSA_ILi256EEESG_EEENS_10bfloat16_tENS5_IJlSB_lEEESJ_SK_NS4_8TiledMMAINS4_8MMA_AtomIJNS4_4SM904GMMA28MMA_64x256x16_F32BF16BF16_SSILNSO_5MajorE0ELSQ_0ELNSO_7ScaleInE1ELSR_1EEEEEENS4_6LayoutINS5_IJSB_SB_SB_EEENS5_IJNSA_ILi0EEESW_SW_EEEEENS5_IJNS4_10UnderscoreESZ_SZ_EEEEENS4_23SM90_TMA_LOAD_MULTICASTENS4_14ComposedLayoutINS4_7SwizzleILi3ELi4ELi3EEENS4_18smem_ptr_flag_bitsILi16EEENSU_INS5_IJNSA_ILi8EEESG_EEENS5_IJSG_SB_EEEEEEEvNS4_8identityENS4_13SM90_TMA_LOADES1C_vS1D_EENS_8epilogue10collective6detail29Sm90TmaWarpSpecializedAdapterINS1H_15DefaultEpilogueISJ_SK_SK_NS1G_6thread17LinearCombinationISJ_Li1EffLNS1L_9ScaleType4KindE0ELNS_15FloatRoundStyleE2ESJ_EENS1_15EpilogueDefaultEEEEEvvEEEEvNT_6ParamsE)
        /*03a4*/ 	.short	0x0210
        /*03a6*/ 	.short	0x0470


	//----- nvinfo : EIATTR_SW_WAR
	.align		4
.L_45:
        /*03a8*/ 	.byte	0x04, 0x36
        /*03aa*/ 	.short	(.L_47 - .L_46)
.L_46:
        /*03ac*/ 	.word	0x00000008
.L_47:


//--------------------- .nv.callgraph             --------------------------
	.section	.nv.callgraph,"",@"SHT_CUDA_CALLGRAPH"
	.align	4
	.sectionentsize	8
	.align		4
        /*0000*/ 	.word	0x00000000
	.align		4
        /*0004*/ 	.word	0xffffffff
	.align		4
        /*0008*/ 	.word	index@(_ZN7cutlass13device_kernelINS_4gemm6kernel13GemmUniversalIN4cute5tupleIJiiiiEEENS1_10collective13CollectiveMmaINS1_34MainloopSm90TmaGmmaWarpSpecializedILi5ENS5_IJNS4_1CILi1EEENSA_ILi4EEESB_EEENS1_32KernelTmaWarpSpecializedPingpongEEENS5_IJNSA_ILi64EEENSA_ILi256EEESG_EEENS_10bfloat16_tENS5_IJlSB_lEEESJ_SK_NS4_8TiledMMAINS4_8MMA_AtomIJNS4_4SM904GMMA28MMA_64x256x16_F32BF16BF16_SSILNSO_5MajorE0ELSQ_0ELNSO_7ScaleInE1ELSR_1EEEEEENS4_6LayoutINS5_IJSB_SB_SB_EEENS5_IJNSA_ILi0EEESW_SW_EEEEENS5_IJNS4_10UnderscoreESZ_SZ_EEEEENS4_23SM90_TMA_LOAD_MULTICASTENS4_14ComposedLayoutINS4_7SwizzleILi3ELi4ELi3EEENS4_18smem_ptr_flag_bitsILi16EEENSU_INS5_IJNSA_ILi8EEESG_EEENS5_IJSG_SB_EEEEEEEvNS4_8identityENS4_13SM90_TMA_LOADES1C_vS1D_EENS_8epilogue10collective6detail29Sm90TmaWarpSpecializedAdapterINS1H_15DefaultEpilogueISJ_SK_SK_NS1G_6thread17LinearCombinationISJ_Li1EffLNS1L_9ScaleType4KindE0ELNS_15FloatRoundStyleE2ESJ_EENS1_15EpilogueDefaultEEEEEvvEEEEvNT_6ParamsE)
	.align		4
        /*000c*/ 	.word	index@(__assertfail)
	.align		4
        /*0010*/ 	.word	0x00000000
	.align		4
        /*0014*/ 	.word	0xfffffffe
	.align		4
        /*0018*/ 	.word	0x00000000
	.align		4
        /*001c*/ 	.word	0xfffffffd
	.align		4
        /*0020*/ 	.word	0x00000000
	.align		4
        /*0024*/ 	.word	0xfffffffc


//--------------------- .nv.constant4             --------------------------
	.section	.nv.constant4,"a",@progbits
	.align	8
	.align		8
.nv.constant4:
        /*0000*/ 	.dword	__assertfail
	.align		8
        /*0008*/ 	.dword	__unnamed_1
	.align		8
        /*0010*/ 	.dword	_ZN40_INTERNAL_818fcb62_4_k_cu_3a301aaa_268024cuda3std3__45__cpo5beginE
	.align		8
        /*0018*/ 	.dword	_ZN40_INTERNAL_818fcb62_4_k_cu_3a301aaa_268024cuda3std3__45__cpo3endE
	.align		8
        /*0020*/ 	.dword	_ZN40_INTERNAL_818fcb62_4_k_cu_3a301aaa_268024cuda3std3__45__cpo6cbeginE
	.align		8
        /*0028*/ 	.dword	_ZN40_INTERNAL_818fcb62_4_k_cu_3a301aaa_268024cuda3std3__45__cpo4cendE
	.align		8
        /*0030*/ 	.dword	_ZN40_INTERNAL_818fcb62_4_k_cu_3a301aaa_268024cuda3std3__442_GLOBAL__N__818fcb62_4_k_cu_3a301aaa_268026ignoreE
	.align		8
        /*0038*/ 	.dword	_ZN40_INTERNAL_818fcb62_4_k_cu_3a301aaa_268024cuda3std3__419piecewise_constructE
	.align		8
        /*0040*/ 	.dword	_ZN40_INTERNAL_818fcb62_4_k_cu_3a301aaa_268024cuda3std3__48in_placeE
	.align		8
        /*0048*/ 	.dword	_ZN40_INTERNAL_818fcb62_4_k_cu_3a301aaa_268024cuda3std6ranges3__45__cpo4swapE
	.align		8
        /*0050*/ 	.dword	_ZN40_INTERNAL_818fcb62_4_k_cu_3a301aaa_268024cuda3std6ranges3__45__cpo9iter_moveE
	.align		8
        /*0058*/ 	.dword	_ZN40_INTERNAL_818fcb62_4_k_cu_3a301aaa_268024cute7productE
	.align		8
        /*0060*/ 	.dword	_ZN40_INTERNAL_818fcb62_4_k_cu_3a301aaa_268024cute1_E
	.align		8
        /*0068*/ 	.dword	$str$22
	.align		8
        /*0070*/ 	.dword	$str$23


//--------------------- .text._ZN7cutlass13device_kernelINS_4gemm6kernel13GemmUniversalIN4cute5tupleIJiiiiEEENS1_10collective13CollectiveMmaINS1_34MainloopSm90TmaGmmaWarpSpecializedILi5ENS5_IJNS4_1CILi1EEENSA_ILi4EEESB_EEENS1_32KernelTmaWarpSpecializedPingpongEEENS5_IJNSA_ILi64EEENSA_ILi256EEESG_EEENS_10bfloat16_tENS5_IJlSB_lEEESJ_SK_NS4_8TiledMMAINS4_8MMA_AtomIJNS4_4SM904GMMA28MMA_64x256x16_F32BF16BF16_SSILNSO_5MajorE0ELSQ_0ELNSO_7ScaleInE1ELSR_1EEEEEENS4_6LayoutINS5_IJSB_SB_SB_EEENS5_IJNSA_ILi0EEESW_SW_EEEEENS5_IJNS4_10UnderscoreESZ_SZ_EEEEENS4_23SM90_TMA_LOAD_MULTICASTENS4_14ComposedLayoutINS4_7SwizzleILi3ELi4ELi3EEENS4_18smem_ptr_flag_bitsILi16EEENSU_INS5_IJNSA_ILi8EEESG_EEENS5_IJSG_SB_EEEEEEEvNS4_8identityENS4_13SM90_TMA_LOADES1C_vS1D_EENS_8epilogue10collective6detail29Sm90TmaWarpSpecializedAdapterINS1H_15DefaultEpilogueISJ_SK_SK_NS1G_6thread17LinearCombinationISJ_Li1EffLNS1L_9ScaleType4KindE0ELNS_15FloatRoundStyleE2ESJ_EENS1_15EpilogueDefaultEEEEEvvEEEEvNT_6ParamsE --------------------------
	.section	.text._ZN7cutlass13device_kernelINS_4gemm6kernel13GemmUniversalIN4cute5tupleIJiiiiEEENS1_10collective13CollectiveMmaINS1_34MainloopSm90TmaGmmaWarpSpecializedILi5ENS5_IJNS4_1CILi1EEENSA_ILi4EEESB_EEENS1_32KernelTmaWarpSpecializedPingpongEEENS5_IJNSA_ILi64EEENSA_ILi256EEESG_EEENS_10bfloat16_tENS5_IJlSB_lEEESJ_SK_NS4_8TiledMMAINS4_8MMA_AtomIJNS4_4SM904GMMA28MMA_64x256x16_F32BF16BF16_SSILNSO_5MajorE0ELSQ_0ELNSO_7ScaleInE1ELSR_1EEEEEENS4_6LayoutINS5_IJSB_SB_SB_EEENS5_IJNSA_ILi0EEESW_SW_EEEEENS5_IJNS4_10UnderscoreESZ_SZ_EEEEENS4_23SM90_TMA_LOAD_MULTICASTENS4_14ComposedLayoutINS4_7SwizzleILi3ELi4ELi3EEENS4_18smem_ptr_flag_bitsILi16EEENSU_INS5_IJNSA_ILi8EEESG_EEENS5_IJSG_SB_EEEEEEEvNS4_8identityENS4_13SM90_TMA_LOADES1C_vS1D_EENS_8epilogue10collective6detail29Sm90TmaWarpSpecializedAdapterINS1H_15DefaultEpilogueISJ_SK_SK_NS1G_6thread17LinearCombinationISJ_Li1EffLNS1L_9ScaleType4KindE0ELNS_15FloatRoundStyleE2ESJ_EENS1_15EpilogueDefaultEEEEEvvEEEEvNT_6ParamsE,"ax",@progbits
	.align	128
.text._ZN7cutlass13device_kernelINS_4gemm6kernel13GemmUniversalIN4cute5tupleIJiiiiEEENS1_10collective13CollectiveMmaINS1_34MainloopSm90TmaGmmaWarpSpecializedILi5ENS5_IJNS4_1CILi1EEENSA_ILi4EEESB_EEENS1_32KernelTmaWarpSpecializedPingpongEEENS5_IJNSA_ILi64EEENSA_ILi256EEESG_EEENS_10bfloat16_tENS5_IJlSB_lEEESJ_SK_NS4_8TiledMMAINS4_8MMA_AtomIJNS4_4SM904GMMA28MMA_64x256x16_F32BF16BF16_SSILNSO_5MajorE0ELSQ_0ELNSO_7ScaleInE1ELSR_1EEEEEENS4_6LayoutINS5_IJSB_SB_SB_EEENS5_IJNSA_ILi0EEESW_SW_EEEEENS5_IJNS4_10UnderscoreESZ_SZ_EEEEENS4_23SM90_TMA_LOAD_MULTICASTENS4_14ComposedLayoutINS4_7SwizzleILi3ELi4ELi3EEENS4_18smem_ptr_flag_bitsILi16EEENSU_INS5_IJNSA_ILi8EEESG_EEENS5_IJSG_SB_EEEEEEEvNS4_8identityENS4_13SM90_TMA_LOADES1C_vS1D_EENS_8epilogue10collective6detail29Sm90TmaWarpSpecializedAdapterINS1H_15DefaultEpilogueISJ_SK_SK_NS1G_6thread17LinearCombinationISJ_Li1EffLNS1L_9ScaleType4KindE0ELNS_15FloatRoundStyleE2ESJ_EENS1_15EpilogueDefaultEEEEEvvEEEEvNT_6ParamsE:
        .type           _ZN7cutlass13device_kernelINS_4gemm6kernel13GemmUniversalIN4cute5tupleIJiiiiEEENS1_10collective13CollectiveMmaINS1_34MainloopSm90TmaGmmaWarpSpecializedILi5ENS5_IJNS4_1CILi1EEENSA_ILi4EEESB_EEENS1_32KernelTmaWarpSpecializedPingpongEEENS5_IJNSA_ILi64EEENSA_ILi256EEESG_EEENS_10bfloat16_tENS5_IJlSB_lEEESJ_SK_NS4_8TiledMMAINS4_8MMA_AtomIJNS4_4SM904GMMA28MMA_64x256x16_F32BF16BF16_SSILNSO_5MajorE0ELSQ_0ELNSO_7ScaleInE1ELSR_1EEEEEENS4_6LayoutINS5_IJSB_SB_SB_EEENS5_IJNSA_ILi0EEESW_SW_EEEEENS5_IJNS4_10UnderscoreESZ_SZ_EEEEENS4_23SM90_TMA_LOAD_MULTICASTENS4_14ComposedLayoutINS4_7SwizzleILi3ELi4ELi3EEENS4_18smem_ptr_flag_bitsILi16EEENSU_INS5_IJNSA_ILi8EEESG_EEENS5_IJSG_SB_EEEEEEEvNS4_8identityENS4_13SM90_TMA_LOADES1C_vS1D_EENS_8epilogue10collective6detail29Sm90TmaWarpSpecializedAdapterINS1H_15DefaultEpilogueISJ_SK_SK_NS1G_6thread17LinearCombinationISJ_Li1EffLNS1L_9ScaleType4KindE0ELNS_15FloatRoundStyleE2ESJ_EENS1_15EpilogueDefaultEEEEEvvEEEEvNT_6ParamsE,@function
        .size           _ZN7cutlass13device_kernelINS_4gemm6kernel13GemmUniversalIN4cute5tupleIJiiiiEEENS1_10collective13CollectiveMmaINS1_34MainloopSm90TmaGmmaWarpSpecializedILi5ENS5_IJNS4_1CILi1EEENSA_ILi4EEESB_EEENS1_32KernelTmaWarpSpecializedPingpongEEENS5_IJNSA_ILi64EEENSA_ILi256EEESG_EEENS_10bfloat16_tENS5_IJlSB_lEEESJ_SK_NS4_8TiledMMAINS4_8MMA_AtomIJNS4_4SM904GMMA28MMA_64x256x16_F32BF16BF16_SSILNSO_5MajorE0ELSQ_0ELNSO_7ScaleInE1ELSR_1EEEEEENS4_6LayoutINS5_IJSB_SB_SB_EEENS5_IJNSA_ILi0EEESW_SW_EEEEENS5_IJNS4_10UnderscoreESZ_SZ_EEEEENS4_23SM90_TMA_LOAD_MULTICASTENS4_14ComposedLayoutINS4_7SwizzleILi3ELi4ELi3EEENS4_18smem_ptr_flag_bitsILi16EEENSU_INS5_IJNSA_ILi8EEESG_EEENS5_IJSG_SB_EEEEEEEvNS4_8identityENS4_13SM90_TMA_LOADES1C_vS1D_EENS_8epilogue10collective6detail29Sm90TmaWarpSpecializedAdapterINS1H_15DefaultEpilogueISJ_SK_SK_NS1G_6thread17LinearCombinationISJ_Li1EffLNS1L_9ScaleType4KindE0ELNS_15FloatRoundStyleE2ESJ_EENS1_15EpilogueDefaultEEEEEvvEEEEvNT_6ParamsE,(.L_x_331 - _ZN7cutlass13device_kernelINS_4gemm6kernel13GemmUniversalIN4cute5tupleIJiiiiEEENS1_10collective13CollectiveMmaINS1_34MainloopSm90TmaGmmaWarpSpecializedILi5ENS5_IJNS4_1CILi1EEENSA_ILi4EEESB_EEENS1_32KernelTmaWarpSpecializedPingpongEEENS5_IJNSA_ILi64EEENSA_ILi256EEESG_EEENS_10bfloat16_tENS5_IJlSB_lEEESJ_SK_NS4_8TiledMMAINS4_8MMA_AtomIJNS4_4SM904GMMA28MMA_64x256x16_F32BF16BF16_SSILNSO_5MajorE0ELSQ_0ELNSO_7ScaleInE1ELSR_1EEEEEENS4_6LayoutINS5_IJSB_SB_SB_EEENS5_IJNSA_ILi0EEESW_SW_EEEEENS5_IJNS4_10UnderscoreESZ_SZ_EEEEENS4_23SM90_TMA_LOAD_MULTICASTENS4_14ComposedLayoutINS4_7SwizzleILi3ELi4ELi3EEENS4_18smem_ptr_flag_bitsILi16EEENSU_INS5_IJNSA_ILi8EEESG_EEENS5_IJSG_SB_EEEEEEEvNS4_8identityENS4_13SM90_TMA_LOADES1C_vS1D_EENS_8epilogue10collective6detail29Sm90TmaWarpSpecializedAdapterINS1H_15DefaultEpilogueISJ_SK_SK_NS1G_6thread17LinearCombinationISJ_Li1EffLNS1L_9ScaleType4KindE0ELNS_15FloatRoundStyleE2ESJ_EENS1_15EpilogueDefaultEEEEEvvEEEEvNT_6ParamsE)
        .other          _ZN7cutlass13device_kernelINS_4gemm6kernel13GemmUniversalIN4cute5tupleIJiiiiEEENS1_10collective13CollectiveMmaINS1_34MainloopSm90TmaGmmaWarpSpecializedILi5ENS5_IJNS4_1CILi1EEENSA_ILi4EEESB_EEENS1_32KernelTmaWarpSpecializedPingpongEEENS5_IJNSA_ILi64EEENSA_ILi256EEESG_EEENS_10bfloat16_tENS5_IJlSB_lEEESJ_SK_NS4_8TiledMMAINS4_8MMA_AtomIJNS4_4SM904GMMA28MMA_64x256x16_F32BF16BF16_SSILNSO_5MajorE0ELSQ_0ELNSO_7ScaleInE1ELSR_1EEEEEENS4_6LayoutINS5_IJSB_SB_SB_EEENS5_IJNSA_ILi0EEESW_SW_EEEEENS5_IJNS4_10UnderscoreESZ_SZ_EEEEENS4_23SM90_TMA_LOAD_MULTICASTENS4_14ComposedLayoutINS4_7SwizzleILi3ELi4ELi3EEENS4_18smem_ptr_flag_bitsILi16EEENSU_INS5_IJNSA_ILi8EEESG_EEENS5_IJSG_SB_EEEEEEEvNS4_8identityENS4_13SM90_TMA_LOADES1C_vS1D_EENS_8epilogue10collective6detail29Sm90TmaWarpSpecializedAdapterINS1H_15DefaultEpilogueISJ_SK_SK_NS1G_6thread17LinearCombinationISJ_Li1EffLNS1L_9ScaleType4KindE0ELNS_15FloatRoundStyleE2ESJ_EENS1_15EpilogueDefaultEEEEEvvEEEEvNT_6ParamsE,@"STO_CUDA_ENTRY STV_DEFAULT"
_ZN7cutlass13device_kernelINS_4gemm6kernel13GemmUniversalIN4cute5tupleIJiiiiEEENS1_10collective13CollectiveMmaINS1_34MainloopSm90TmaGmmaWarpSpecializedILi5ENS5_IJNS4_1CILi1EEENSA_ILi4EEESB_EEENS1_32KernelTmaWarpSpecializedPingpongEEENS5_IJNSA_ILi64EEENSA_ILi256EEESG_EEENS_10bfloat16_tENS5_IJlSB_lEEESJ_SK_NS4_8TiledMMAINS4_8MMA_AtomIJNS4_4SM904GMMA28MMA_64x256x16_F32BF16BF16_SSILNSO_5MajorE0ELSQ_0ELNSO_7ScaleInE1ELSR_1EEEEEENS4_6LayoutINS5_IJSB_SB_SB_EEENS5_IJNSA_ILi0EEESW_SW_EEEEENS5_IJNS4_10UnderscoreESZ_SZ_EEEEENS4_23SM90_TMA_LOAD_MULTICASTENS4_14ComposedLayoutINS4_7SwizzleILi3ELi4ELi3EEENS4_18smem_ptr_flag_bitsILi16EEENSU_INS5_IJNSA_ILi8EEESG_EEENS5_IJSG_SB_EEEEEEEvNS4_8identityENS4_13SM90_TMA_LOADES1C_vS1D_EENS_8epilogue10collective6detail29Sm90TmaWarpSpecializedAdapterINS1H_15DefaultEpilogueISJ_SK_SK_NS1G_6thread17LinearCombinationISJ_Li1EffLNS1L_9ScaleType4KindE0ELNS_15FloatRoundStyleE2ESJ_EENS1_15EpilogueDefaultEEEEEvvEEEEvNT_6ParamsE:
[----:B------:R-:W0:Y:S02]  /*0000*/  LDC R1, c[0x0][0x28] ;  /* 0x00000a00ff017b82 */ /* 0x000e240000000800 */
[----:B0-----:R-:W-:Y:S01]  /*0010*/  VIADD R1, R1, 0xfffffff8 ;  /* 0xfffffff801017836 */ /* 0x001fe20000000000 */
[----:B------:R-:W0:Y:S01]  /*0020*/  S2R R4, SR_TID.X ;  /* 0x0000000000047919 */ /* 0x000e220000002100 */
[----:B------:R-:W-:Y:S01]  /*0030*/  ELECT P0, URZ, PT ;  /* 0x00000000003f782f */ /* 0x000fe20003800000 */
[----:B------:R-:W-:Y:S01]  /*0040*/  BSSY B0, `(.L_x_0) ;  /* 0x000000f000007945 */ /* 0x000fe20003800000 */
[--C-:B0-----:R-:W-:Y:S02]  /*0050*/  SHF.R.U32.HI R0, RZ, 0x5, R4.reuse ;  /* 0x00000005ff007819 */ /* 0x101fe40000011604 */
[----:B------:R-:W-:-:S03]  /*0060*/  SHF.R.U32.HI R7, RZ, 0x7, R4 ;  /* 0x00000007ff077819 */ /* 0x000fc60000011604 */
[----:B------:R-:W0:Y:S04]  /*0070*/  SHFL.IDX PT, R2, R0, RZ, 0x1f ;  /* 0x00001fff00027589 */ /* 0x000e2800000e0000 */
[----:B------:R1:W2:Y:S01]  /*0080*/  SHFL.IDX PT, R10, R7, RZ, 0x1f ;  /* 0x00001fff070a7589 */ /* 0x0002a200000e0000 */
[----:B0-----:R-:W-:-:S13]  /*0090*/  ISETP.NE.OR P0, PT, R2, RZ, !P0 ;  /* 0x000000ff0200720c */ /* 0x001fda0004705670 */
[----:B-12---:R-:W-:Y:S05]  /*00a0*/  @P0 BRA `(.L_x_1) ;  /* 0x0000000000200947 */ /* 0x006fea0003800000 */
[----:B------:R-:W-:Y:S02]  /*00b0*/  ULDC.64 UR4, c[0x0][0x198] ;  /* 0x0000660000047ab9 */ /* 0x000fe40000000a00 */
[----:B------:R-:W-:Y:S02]  /*00c0*/  UIADD3 UR6, UP0, UR4, 0xf0, URZ ;  /* 0x000000f004067890 */ /* 0x000fe4000ff1e03f */
[----:B------:R-:W-:Y:S02]  /*00d0*/  UIADD3 UR4, UP1, UR4, 0x1f0, URZ ;  /* 0x000001f004047890 */ /* 0x000fe4000ff3e03f */
[----:B------:R-:W-:Y:S02]  /*00e0*/  UIADD3.X UR7, URZ, UR5, URZ, UP0, !UPT ;  /* 0x000000053f077290 */ /* 0x000fe400087fe43f */
[----:B------:R-:W-:-:S07]  /*00f0*/  UIADD3.X UR5, URZ, UR5, URZ, UP1, !UPT ;  /* 0x000000053f057290 */ /* 0x000fce0008ffe43f */
[----:B------:R0:W-:Y:S02]  /*0100*/  UTMACCTL.PF [UR6] ;  /* 0x00000000060079b9 */ /* 0x0001e40008040000 */
[----:B------:R0:W-:Y:S02]  /*0110*/  UTMACCTL.PF [UR4] ;  /* 0x00000000040079b9 */ /* 0x0001e40008040000 */
[----:B0-----:R-:W-:Y:S01]  /*0120*/  NOP ;  /* 0x0000000000007918 */ /* 0x001fe20000000000 */
.L_x_1:
[----:B------:R-:W-:Y:S05]  /*0130*/  BSYNC B0 ;  /* 0x0000000000007941 */ /* 0x000fea0003800000 */
.L_x_0:
[----:B------:R-:W0:Y:S02]  /*0140*/  SHFL.IDX PT, R8, R0, RZ, 0x1f ;  /* 0x00001fff00087589 */ /* 0x000e2400000e0000 */
[----:B0-----:R-:W-:-:S13]  /*0150*/  ISETP.NE.AND P0, PT, R8, RZ, PT ;  /* 0x000000ff0800720c */ /* 0x001fda0003f05270 */
[----:B------:R-:W-:Y:S05]  /*0160*/  @P0 BRA `(.L_x_2) ;  /* 0x0000000000600947 */ /* 0x000fea0003800000 */
[----:B------:R-:W0:Y:S01]  /*0170*/  S2UR UR8, SR_CgaCtaId ;  /* 0x00000000000879c3 */ /* 0x000e220000008800 */
[----:B------:R-:W-:Y:S01]  /*0180*/  UMOV UR4, 0x400 ;  /* 0x0000040000047882 */ /* 0x000fe20000000000 */
[----:B------:R-:W-:Y:S01]  /*0190*/  UMOV UR5, 0x1 ;  /* 0x0000000100057882 */ /* 0x000fe20000000000 */
[----:B------:R-:W-:Y:S01]  /*01a0*/  UMOV UR6, 0x4 ;  /* 0x0000000400067882 */ /* 0x000fe20000000000 */
[----:B------:R-:W-:Y:S01]  /*01b0*/  ELECT P0, URZ, PT ;  /* 0x00000000003f782f */ /* 0x000fe20003800000 */
[----:B------:R-:W-:-:S04]  /*01c0*/  UIADD3 UR6, -UR6, 0x100000, URZ ;  /* 0x0010000006067890 */ /* 0x000fc8000fffe13f */
[----:B------:R-:W-:Y:S02]  /*01d0*/  USHF.L.U32 UR7, UR6, 0xb, URZ ;  /* 0x0000000b06077899 */ /* 0x000fe4000800063f */
[----:B------:R-:W-:Y:S02]  /*01e0*/  USHF.L.U32 UR6, UR6, 0x1, URZ ;  /* 0x0000000106067899 */ /* 0x000fe4000800063f */
[----:B0-----:R-:W-:Y:S02]  /*01f0*/  ULEA UR8, UR8, UR4, 0x18 ;  /* 0x0000000408087291 */ /* 0x001fe4000f8ec03f */
[----:B------:R-:W-:-:S04]  /*0200*/  UIADD3 UR4, -UR5, 0x100000, URZ ;  /* 0x0010000005047890 */ /* 0x000fc8000fffe13f */
[----:B------:R-:W-:Y:S02]  /*0210*/  USHF.L.U32 UR5, UR4, 0xb, URZ ;  /* 0x0000000b04057899 */ /* 0x000fe4000800063f */
[----:B------:R-:W-:Y:S01]  /*0220*/  USHF.L.U32 UR4, UR4, 0x1, URZ ;  /* 0x0000000104047899 */ /* 0x000fe2000800063f */
[----:B------:R-:W0:Y:S11]  /*0230*/  FENCE.VIEW.ASYNC.S ;  /* 0x00000000000073c6 */ /* 0x000e360000000000 */
[----:B0-----:R0:W1:Y:S01]  /*0240*/  SYNCS.EXCH.64 URZ, [UR8], UR4 ;  /* 0x00000004083f75b2 */ /* 0x0010620008000100 */
[----:B------:R0:W2:Y:S01]  /*0250*/  SYNCS.EXCH.64 URZ, [UR8+0x28], UR6 ;  /* 0x00002806083f75b2 */ /* 0x0000a20008000100 */
[----:B------:R0:W3:Y:S01]  /*0260*/  SYNCS.EXCH.64 URZ, [UR8+0x8], UR4 ;  /* 0x00000804083f75b2 */ /* 0x0000e20008000100 */
[----:B------:R0:W4:Y:S01]  /*0270*/  SYNCS.EXCH.64 URZ, [UR8+0x30], UR6 ;  /* 0x00003006083f75b2 */ /* 0x0001220008000100 */
[----:B------:R0:W0:Y:S01]  /*0280*/  SYNCS.EXCH.64 URZ, [UR8+0x10], UR4 ;  /* 0x00001004083f75b2 */ /* 0x0000220008000100 */
[----:B------:R0:W0:Y:S01]  /*0290*/  SYNCS.EXCH.64 URZ, [UR8+0x38], UR6 ;  /* 0x00003806083f75b2 */ /* 0x0000220008000100 */
[----:B------:R0:W0:Y:S01]  /*02a0*/  SYNCS.EXCH.64 URZ, [UR8+0x18], UR4 ;  /* 0x00001804083f75b2 */ /* 0x0000220008000100 */
[----:B------:R0:W0:Y:S01]  /*02b0*/  SYNCS.EXCH.64 URZ, [UR8+0x40], UR6 ;  /* 0x00004006083f75b2 */ /* 0x0000220008000100 */
[----:B------:R0:W0:Y:S01]  /*02c0*/  SYNCS.EXCH.64 URZ, [UR8+0x20], UR4 ;  /* 0x00002004083f75b2 */ /* 0x0000220008000100 */
[----:B------:R0:W0:Y:S01]  /*02d0*/  SYNCS.EXCH.64 URZ, [UR8+0x48], UR6 ;  /* 0x00004806083f75b2 */ /* 0x0000220008000100 */
[----:B------:R-:W-:Y:S01]  /*02e0*/  NOP ;  /* 0x0000000000007918 */ /* 0x000fe20000000000 */
.L_x_2:
[----:B------:R-:W5:Y:S01]  /*02f0*/  SHFL.IDX PT, R9, R0, RZ, 0x1f ;  /* 0x00001fff00097589 */ /* 0x000f6200000e0000 */
[----:B------:R-:W1:Y:S01]  /*0300*/  S2UR UR12, SR_CTAID.X ;  /* 0x00000000000c79c3 */ /* 0x000e620000002500 */
[----:B------:R-:W-:Y:S02]  /*0310*/  SHF.R.S32.HI R3, RZ, 0x1f, R4 ;  /* 0x0000001fff037819 */ /* 0x000fe40000011404 */
[----:B------:R-:W-:Y:S01]  /*0320*/  ELECT P0, URZ, PT ;  /* 0x00000000003f782f */ /* 0x000fe20003800000 */
[----:B------:R-:W2:Y:S01]  /*0330*/  SHFL.IDX PT, R5, R0, RZ, 0x1f ;  /* 0x00001fff00057589 */ /* 0x000ea200000e0000 */
[----:B------:R-:W-:Y:S02]  /*0340*/  ELECT P1, URZ, PT ;  /* 0x00000000003f782f */ /* 0x000fe40003820000 */
[----:B------:R-:W-:Y:S01]  /*0350*/  LEA.HI R3, R3, R4, RZ, 0x7 ;  /* 0x0000000403037211 */ /* 0x000fe200078f38ff */
[----:B0-----:R-:W-:Y:S01]  /*0360*/  ULDC UR4, c[0x0][0x150] ;  /* 0x0000540000047ab9 */ /* 0x001fe20000000800 */
[----:B------:R-:W0:Y:S01]  /*0370*/  S2R R6, SR_CTAID.Y ;  /* 0x0000000000067919 */ /* 0x000e220000002600 */
[----:B------:R-:W-:Y:S01]  /*0380*/  SHF.R.S32.HI R11, RZ, 0x1f, R8 ;  /* 0x0000001fff0b7819 */ /* 0x000fe20000011408 */
[----:B------:R-:W3:Y:S01]  /*0390*/  LDC R21, c[0x0][0x148] ;  /* 0x00005200ff157b82 */ /* 0x000ee20000000800 */
[----:B------:R-:W-:Y:S01]  /*03a0*/  LOP3.LUT R3, R3, 0xffffff80, RZ, 0xc0, !PT ;  /* 0xffffff8003037812 */ /* 0x000fe200078ec0ff */
[----:B------:R-:W-:Y:S01]  /*03b0*/  UMOV UR11, 0x80 ;  /* 0x00000080000b7882 */ /* 0x000fe20000000000 */
[----:B------:R-:W-:Y:S01]  /*03c0*/  LEA.HI R11, R11, R8, RZ, 0x2 ;  /* 0x000000080b0b7211 */ /* 0x000fe200078f10ff */
[----:B------:R-:W-:Y:S01]  /*03d0*/  NOP ;  /* 0x0000000000007918 */ /* 0x000fe20000000000 */
[----:B------:R-:W-:Y:S01]  /*03e0*/  NOP ;  /* 0x0000000000007918 */ /* 0x000fe20000000000 */
[----:B------:R-:W-:Y:S01]  /*03f0*/  IMAD.IADD R3, R4, 0x1, -R3 ;  /* 0x0000000104037824 */ /* 0x000fe200078e0a03 */
[----:B------:R-:W-:Y:S01]  /*0400*/  LOP3.LUT R11, R11, 0x3ffffffc, RZ, 0xc0, !PT ;  /* 0x3ffffffc0b0b7812 */ /* 0x000fe200078ec0ff */
[----:B------:R-:W4:Y:S01]  /*0410*/  LDC R15, c[0x0][0x140] ;  /* 0x00005000ff0f7b82 */ /* 0x000f220000000800 */
[C---:B------:R-:W-:Y:S01]  /*0420*/  VIADD R35, R10.reuse, 0xffffffff ;  /* 0xffffffff0a237836 */ /* 0x040fe20000000000 */
[----:B------:R-:W-:-:S02]  /*0430*/  ISETP.NE.AND P2, PT, R10, RZ, PT ;  /* 0x000000ff0a00720c */ /* 0x000fc40003f45270 */
[----:B------:R-:W-:Y:S01]  /*0440*/  SHF.R.S32.HI R14, RZ, 0x1f, R3 ;  /* 0x0000001fff0e7819 */ /* 0x000fe20000011403 */
[----:B------:R-:W-:Y:S01]  /*0450*/  IMAD.IADD R11, R8, 0x1, -R11 ;  /* 0x00000001080b7824 */ /* 0x000fe200078e0a0b */
[----:B-----5:R-:W-:Y:S02]  /*0460*/  ISETP.NE.OR P0, PT, R9, RZ, !P0 ;  /* 0x000000ff0900720c */ /* 0x020fe40004705670 */
[----:B-1----:R-:W-:Y:S01]  /*0470*/  I2FP.F32.U32 R12, UR12 ;  /* 0x0000000c000c7c45 */ /* 0x002fe20008201000 */
[----:B------:R-:W1:Y:S01]  /*0480*/  LDC R13, c[0x0][0x144] ;  /* 0x00005100ff0d7b82 */ /* 0x000e620000000800 */
[----:B--2---:R-:W-:Y:S02]  /*0490*/  ISETP.NE.OR P1, PT, R5, RZ, !P1 ;  /* 0x000000ff0500720c */ /* 0x004fe40004f25670 */
[----:B------:R-:W-:Y:S01]  /*04a0*/  LEA.HI R0, R14, R3, RZ, 0x3 ;  /* 0x000000030e007211 */ /* 0x000fe200078f18ff */
[----:B------:R-:W-:Y:S01]  /*04b0*/  FMUL R12, R12, UR4 ;  /* 0x000000040c0c7c20 */ /* 0x000fe20008400000 */
[----:B------:R-:W-:Y:S01]  /*04c0*/  ULDC UR4, c[0x0][0x154] ;  /* 0x0000550000047ab9 */ /* 0x000fe20000000800 */
[----:B------:R-:W-:-:S02]  /*04d0*/  SHF.R.S32.HI R5, RZ, 0x1f, R2 ;  /* 0x0000001fff057819 */ /* 0x000fc40000011402 */
[--C-:B------:R-:W-:Y:S02]  /*04e0*/  SHF.R.S32.HI R9, RZ, 0x3, R0.reuse ;  /* 0x00000003ff097819 */ /* 0x100fe40000011400 */
[----:B------:R-:W-:Y:S01]  /*04f0*/  VOTEU.ALL UP0, P0 ;  /* 0x00000000003f7886 */ /* 0x000fe20000000000 */
[----:B------:R-:W-:Y:S01]  /*0500*/  SHF.R.S32.HI R0, RZ, 0x1f, R0 ;  /* 0x0000001fff007819 */ /* 0x000fe20000011400 */
[----:B------:R-:W2:Y:S01]  /*0510*/  F2I.U32.TRUNC.NTZ R12, R12 ;  /* 0x0000000c000c7305 */ /* 0x000ea2000020f000 */
[----:B0-----:R-:W-:Y:S01]  /*0520*/  I2FP.F32.U32 R8, R6 ;  /* 0x0000000600087245 */ /* 0x001fe20000201000 */
[----:B------:R-:W-:Y:S01]  /*0530*/  VOTEU.ALL UP1, P1 ;  /* 0x00000000003f7886 */ /* 0x000fe20000820000 */
[----:B------:R-:W0:Y:S01]  /*0540*/  @!UP0 S2UR UR7, SR_CgaCtaId ;  /* 0x00000000000789c3 */ /* 0x000e220000008800 */
[----:B------:R-:W-:Y:S01]  /*0550*/  LEA.HI R0, R0, R9, RZ, 0x2 ;  /* 0x0000000900007211 */ /* 0x000fe200078f10ff */
[----:B------:R-:W-:Y:S01]  /*0560*/  @!UP0 UMOV UR6, 0x400 ;  /* 0x0000040000068882 */ /* 0x000fe20000000000 */
[----:B------:R-:W-:Y:S01]  /*0570*/  FMUL R8, R8, UR4 ;  /* 0x0000000408087c20 */ /* 0x000fe20008400000 */
[----:B------:R-:W-:Y:S01]  /*0580*/  LEA.HI R5, R5, R2, RZ, 0x2 ;  /* 0x0000000205057211 */ /* 0x000fe200078f10ff */
[----:B------:R-:W-:Y:S01]  /*0590*/  UMOV UR4, 0x20 ;  /* 0x0000002000047882 */ /* 0x000fe20000000000 */
[----:B------:R-:W-:Y:S01]  /*05a0*/  LOP3.LUT R0, R0, 0xfffffffc, RZ, 0xc0, !PT ;  /* 0xfffffffc00007812 */ /* 0x000fe200078ec0ff */
[----:B------:R-:W-:-:S04]  /*05b0*/  @!UP0 UIADD3 UR4, -UR4, 0x100000, URZ ;  /* 0x0010000004048890 */ /* 0x000fc8000fffe13f */
[----:B------:R-:W-:Y:S02]  /*05c0*/  @!UP0 USHF.L.U32 UR5, UR4, 0xb, URZ ;  /* 0x0000000b04058899 */ /* 0x000fe4000800063f */
[----:B------:R-:W-:Y:S01]  /*05d0*/  @!UP0 USHF.L.U32 UR4, UR4, 0x1, URZ ;  /* 0x0000000104048899 */ /* 0x000fe2000800063f */
[----:B------:R-:W5:Y:S01]  /*05e0*/  @!UP1 S2UR UR10, SR_CgaCtaId ;  /* 0x00000000000a99c3 */ /* 0x000f620000008800 */
[----:B------:R-:W3:Y:S01]  /*05f0*/  F2I.U32.TRUNC.NTZ R8, R8 ;  /* 0x0000000800087305 */ /* 0x000ee2000020f000 */
[----:B------:R-:W-:Y:S01]  /*0600*/  LOP3.LUT R5, R5, 0xfffffffc, RZ, 0xc0, !PT ;  /* 0xfffffffc05057812 */ /* 0x000fe200078ec0ff */
[----:B------:R-:W-:Y:S01]  /*0610*/  IMAD.IADD R0, R9, 0x1, -R0 ;  /* 0x0000000109007824 */ /* 0x000fe200078e0a00 */
[----:B------:R-:W-:Y:S01]  /*0620*/  @!UP1 UMOV UR9, 0x400 ;  /* 0x0000040000099882 */ /* 0x000fe20000000000 */
[----:B--2---:R-:W-:Y:S01]  /*0630*/  IMAD.MOV R12, RZ, RZ, -R12 ;  /* 0x000000ffff0c7224 */ /* 0x004fe200078e0a0c */
[----:B------:R-:W-:Y:S01]  /*0640*/  VOTEU.ALL UP2, P1 ;  /* 0x00000000003f7886 */ /* 0x000fe20000840000 */
[----:B------:R-:W-:Y:S01]  /*0650*/  IMAD R0, R11, 0x4, R0 ;  /* 0x000000040b007824 */ /* 0x000fe200078e0200 */
[----:B------:R-:W-:Y:S01]  /*0660*/  VOTEU.ALL UP3, P1 ;  /* 0x00000000003f7886 */ /* 0x000fe20000860000 */
[----:B------:R-:W-:Y:S01]  /*0670*/  IMAD.IADD R5, R2, 0x1, -R5 ;  /* 0x0000000102057824 */ /* 0x000fe200078e0a05 */
[----:B------:R-:W-:Y:S01]  /*0680*/  VOTEU.ALL UP4, P1 ;  /* 0x00000000003f7886 */ /* 0x000fe20000880000 */
[C---:B------:R-:W-:Y:S01]  /*0690*/  IMAD.SHL.U32 R9, R0.reuse, 0x4, RZ ;  /* 0x0000000400097824 */ /* 0x040fe200078e00ff */
[----:B------:R-:W-:Y:S01]  /*06a0*/  VOTEU.ALL UP5, P1 ;  /* 0x00000000003f7886 */ /* 0x000fe200008a0000 */
[----:B----4-:R-:W-:Y:S01]  /*06b0*/  ISETP.EQ.U32.AND P3, PT, R15, 0x1, PT ;  /* 0x000000010f00780c */ /* 0x010fe20003f62070 */
[----:B-1----:R-:W-:Y:S01]  /*06c0*/  IMAD R20, R13, R12, UR12 ;  /* 0x0000000c0d147e24 */ /* 0x002fe2000f8e020c */
[----:B------:R-:W-:Y:S01]  /*06d0*/  ISETP.NE.AND P1, PT, R5, 0x3, PT ;  /* 0x000000030500780c */ /* 0x000fe20003f25270 */
[----:B0-----:R-:W-:Y:S01]  /*06e0*/  @!UP0 ULEA UR8, UR7, UR6, 0x18 ;  /* 0x0000000607088291 */ /* 0x001fe2000f8ec03f */
[----:B---3--:R-:W-:Y:S01]  /*06f0*/  IMAD.MOV R24, RZ, RZ, -R8 ;  /* 0x000000ffff187224 */ /* 0x008fe200078e0a08 */
[----:B------:R-:W-:Y:S01]  /*0700*/  LOP3.LUT R152, R0, 0xc, R9, 0x78, !PT ;  /* 0x0000000c00987812 */ /* 0x000fe200078e7809 */
[----:B------:R-:W-:-:S04]  /*0710*/  @!UP1 UIADD3 UR6, -UR11, 0x100000, URZ ;  /* 0x001000000b069890 */ /* 0x000fc8000fffe13f */
[----:B------:R-:W-:Y:S02]  /*0720*/  @!UP1 USHF.L.U32 UR7, UR6, 0xb, URZ ;  /* 0x0000000b06079899 */ /* 0x000fe4000800063f */
[----:B------:R-:W-:Y:S01]  /*0730*/  @!UP1 USHF.L.U32 UR6, UR6, 0x1, URZ ;  /* 0x0000000106069899 */ /* 0x000fe2000800063f */
[----:B------:R-:W-:Y:S01]  /*0740*/  ISETP.EQ.OR P1, PT, R5, RZ, !P1 ;  /* 0x000000ff0500720c */ /* 0x000fe20004f22670 */
[----:B------:R-:W-:Y:S01]  /*0750*/  IMAD R9, R21, R24, R6 ;  /* 0x0000001815097224 */ /* 0x000fe200078e0206 */
[----:B------:R-:W-:Y:S01]  /*0760*/  VOTEU.ALL UP0, P0 ;  /* 0x00000000003f7886 */ /* 0x000fe20000000000 */
[----:B------:R-:W-:Y:S01]  /*0770*/  ISETP.GE.U32.AND P5, PT, R35, 0x2, PT ;  /* 0x000000022300780c */ /* 0x000fe20003fa6070 */
[----:B-----5:R-:W-:Y:S01]  /*0780*/  @!UP1 ULEA UR9, UR10, UR9, 0x18 ;  /* 0x000000090a099291 */ /* 0x020fe2000f8ec03f */
[----:B------:R-:W-:Y:S01]  /*0790*/  ISETP.EQ.AND P1, PT, R10, RZ, P1 ;  /* 0x000000ff0a00720c */ /* 0x000fe20000f22270 */
[----:B------:R-:W-:Y:S01]  /*07a0*/  VOTEU.ALL UP1, P0 ;  /* 0x00000000003f7886 */ /* 0x000fe20000020000 */
[----:B------:R-:W-:Y:S01]  /*07b0*/  LOP3.LUT P0, RZ, R3, 0x7, RZ, 0xc0, !PT ;  /* 0x0000000703ff7812 */ /* 0x000fe2000780c0ff */
[----:B------:R-:W0:Y:S02]  /*07c0*/  FENCE.VIEW.ASYNC.S ;  /* 0x00000000000073c6 */ /* 0x000e240000000000 */
[----:B0-----:R0:W1:Y:S01]  /*07d0*/  @!UP0 SYNCS.EXCH.64 URZ, [UR8+0x80], UR4 ;  /* 0x00008004083f85b2 */ /* 0x0010620008000100 */
[----:B------:R-:W-:Y:S01]  /*07e0*/  ISETP.NE.AND P4, PT, R9, R152, PT ;  /* 0x000000980900720c */ /* 0x000fe20003f85270 */
[----:B------:R0:W2:Y:S01]  /*07f0*/  SHFL.IDX PT, R0, R7, RZ, 0x1f ;  /* 0x00001fff07007589 */ /* 0x0000a200000e0000 */
[----:B------:R-:W-:-:S02]  /*0800*/  ISETP.LT.U32.AND P0, PT, R152, 0x4, !P0 ;  /* 0x000000049800780c */ /* 0x000fc40004701070 */
[----:B------:R-:W-:Y:S02]  /*0810*/  ISETP.EQ.OR P4, PT, R20, RZ, !P4 ;  /* 0x000000ff1400720c */ /* 0x000fe40006782670 */
[----:B------:R-:W-:Y:S02]  /*0820*/  SEL R16, RZ, 0x1, !P1 ;  /* 0x00000001ff107807 */ /* 0x000fe40004800000 */
[----:B------:R-:W-:Y:S02]  /*0830*/  PLOP3.LUT P0, PT, P0, P4, PT, 0x80, 0x0 ;  /* 0x000000000000781c */ /* 0x000fe40000709070 */
[----:B------:R-:W-:Y:S02]  /*0840*/  SEL R16, R16, 0x2, P5 ;  /* 0x0000000210107807 */ /* 0x000fe40002800000 */
[----:B------:R-:W-:Y:S01]  /*0850*/  P2R R155, PR, RZ, 0x1 ;  /* 0x00000001ff9b7803 */ /* 0x000fe20000000000 */
[----:B------:R0:W3:Y:S01]  /*0860*/  @!UP1 SYNCS.EXCH.64 URZ, [UR8+0x88], UR4 ;  /* 0x00008804083f95b2 */ /* 0x0000e20008000100 */
[----:B------:R-:W-:Y:S01]  /*0870*/  NOP ;  /* 0x0000000000007918 */ /* 0x000fe20000000000 */
[----:B------:R0:W4:Y:S01]  /*0880*/  @!UP2 SYNCS.EXCH.64 URZ, [UR9+0x60], UR6 ;  /* 0x00006006093fa5b2 */ /* 0x0001220008000100 */
[----:B------:R0:W0:Y:S01]  /*0890*/  @!UP3 SYNCS.EXCH.64 URZ, [UR9+0x68], UR6 ;  /* 0x00006806093fb5b2 */ /* 0x0000220008000100 */
[----:B------:R0:W0:Y:S01]  /*08a0*/  @!UP4 SYNCS.EXCH.64 URZ, [UR9+0x70], UR6 ;  /* 0x00007006093fc5b2 */ /* 0x0000220008000100 */
[----:B------:R0:W0:Y:S01]  /*08b0*/  @!UP5 SYNCS.EXCH.64 URZ, [UR9+0x78], UR6 ;  /* 0x00007806093fd5b2 */ /* 0x0000220008000100 */
[----:B------:R-:W-:Y:S01]  /*08c0*/  NOP ;  /* 0x0000000000007918 */ /* 0x000fe20000000000 */
[----:B------:R-:W-:Y:S05]  /*08d0*/  @!P3 BRA `(.L_x_3) ;  /* 0x000000000008b947 */ /* 0x000fea0003800000 */
[----:B01-34-:R-:W-:Y:S01]  /*08e0*/  UCGABAR_ARV ;  /* 0x00000000000079c7 */ /* 0x01bfe20008000000 */
[----:B------:R-:W-:Y:S05]  /*08f0*/  BRA `(.L_x_4) ;  /* 0x0000000000047947 */ /* 0x000fea0003800000 */
.L_x_3:
[----:B01-34-:R-:W-:Y:S01]  /*0900*/  NOP ;  /* 0x0000000000007918 */ /* 0x01bfe20000000000 */
.L_x_4:
[----:B------:R-:W-:Y:S01]  /*0910*/  ULDC.64 UR4, c[0x0][0x598] ;  /* 0x0001660000047ab9 */ /* 0x000fe20000000a00 */
[----:B------:R-:W-:Y:S01]  /*0920*/  ULDC.64 UR36, c[0x0][0x208] ;  /* 0x0000820000247ab9 */ /* 0x000fe20000000a00 */
[----:B------:R-:W-:-:S04]  /*0930*/  ISETP.NE.U32.AND P0, PT, RZ, UR4, PT ;  /* 0x00000004ff007c0c */ /* 0x000fc8000bf05070 */
[----:B------:R-:W-:-:S13]  /*0940*/  ISETP.NE.AND.EX P0, PT, RZ, UR5, PT, P0 ;  /* 0x00000005ff007c0c */ /* 0x000fda000bf05300 */
[----:B------:R-:W-:Y:S05]  /*0950*/  @!P0 BRA `(.L_x_5) ;  /* 0x00000000001c8947 */ /* 0x000fea0003800000 */
[----:B------:R-:W0:Y:S02]  /*0960*/  LDC.64 R8, c[0x0][0x598] ;  /* 0x00016600ff087b82 */ /* 0x000e240000000a00 */
[----:B0-----:R-:W3:Y:S02]  /*0970*/  LDG.E.64 R8, desc[UR36][R8.64] ;  /* 0x0000002408087981 */ /* 0x001ee4000c1e1b00 */
[----:B---3--:R-:W-:-:S04]  /*0980*/  ISETP.NE.U32.AND P0, PT, R8, RZ, PT ;  /* 0x000000ff0800720c */ /* 0x008fc80003f05070 */
[----:B------:R-:W-:-:S13]  /*0990*/  ISETP.NE.AND.EX P0, PT, R9, RZ, PT, P0 ;  /* 0x000000ff0900720c */ /* 0x000fda0003f05300 */
[----:B------:R-:W-:Y:S05]  /*09a0*/  @!P0 BRA `(.L_x_5) ;  /* 0x0000000000088947 */ /* 0x000fea0003800000 */
[----:B------:R0:W5:Y:S01]  /*09b0*/  LD.E R153, desc[UR36][R8.64] ;  /* 0x0000002408997980 */ /* 0x000162000c101900 */
[----:B------:R-:W-:Y:S05]  /*09c0*/  BRA `(.L_x_6) ;  /* 0x0000000000247947 */ /* 0x000fea0003800000 */
.L_x_5:
[----:B------:R-:W-:Y:S02]  /*09d0*/  ULDC.64 UR4, c[0x0][0x588] ;  /* 0x0001620000047ab9 */ /* 0x000fe40000000a00 */
[----:B------:R-:W-:-:S04]  /*09e0*/  ISETP.NE.U32.AND P0, PT, RZ, UR4, PT ;  /* 0x00000004ff007c0c */ /* 0x000fc8000bf05070 */
[----:B------:R-:W-:-:S13]  /*09f0*/  ISETP.NE.AND.EX P0, PT, RZ, UR5, PT, P0 ;  /* 0x00000005ff007c0c */ /* 0x000fda000bf05300 */
[----:B------:R-:W-:Y:S05]  /*0a00*/  @!P0 BRA `(.L_x_7) ;  /* 0x00000000000c8947 */ /* 0x000fea0003800000 */
[----:B------:R-:W0:Y:S02]  /*0a10*/  LDC.64 R8, c[0x0][0x588] ;  /* 0x00016200ff087b82 */ /* 0x000e240000000a00 */
[----:B0-----:R1:W5:Y:S01]  /*0a20*/  LDG.E R153, desc[UR36][R8.64] ;  /* 0x0000002408997981 */ /* 0x001362000c1e1900 */
[----:B------:R-:W-:Y:S05]  /*0a30*/  BRA `(.L_x_6) ;  /* 0x0000000000087947 */ /* 0x000fea0003800000 */
.L_x_7:
[----:B------:R-:W-:Y:S02]  /*0a40*/  ULDC UR4, c[0x0][0x580] ;  /* 0x0001600000047ab9 */ /* 0x000fe40000000800 */
[----:B------:R-:W-:-:S07]  /*0a50*/  IMAD.U32 R153, RZ, RZ, UR4 ;  /* 0x00000004ff997e24 */ /* 0x000fce000f8e00ff */
.L_x_6:
[----:B------:R-:W-:Y:S02]  /*0a60*/  ULDC.64 UR4, c[0x0][0x5a0] ;  /* 0x0001680000047ab9 */ /* 0x000fe40000000a00 */
[----:B------:R-:W-:-:S04]  /*0a70*/  ISETP.NE.U32.AND P0, PT, RZ, UR4, PT ;  /* 0x00000004ff007c0c */ /* 0x000fc8000bf05070 */
[----:B------:R-:W-:-:S13]  /*0a80*/  ISETP.NE.AND.EX P0, PT, RZ, UR5, PT, P0 ;  /* 0x00000005ff007c0c */ /* 0x000fda000bf05300 */
[----:B------:R-:W-:Y:S05]  /*0a90*/  @!P0 BRA `(.L_x_8) ;  /* 0x00000000001c8947 */ /* 0x000fea0003800000 */
[----:B01----:R-:W0:Y:S02]  /*0aa0*/  LDC.64 R8, c[0x0][0x5a0] ;  /* 0x00016800ff087b82 */ /* 0x003e240000000a00 */
[----:B0-----:R-:W3:Y:S02]  /*0ab0*/  LDG.E.64 R8, desc[UR36][R8.64] ;  /* 0x0000002408087981 */ /* 0x001ee4000c1e1b00 */
[----:B---3--:R-:W-:-:S04]  /*0ac0*/  ISETP.NE.U32.AND P0, PT, R8, RZ, PT ;  /* 0x000000ff0800720c */ /* 0x008fc80003f05070 */
[----:B------:R-:W-:-:S13]  /*0ad0*/  ISETP.NE.AND.EX P0, PT, R9, RZ, PT, P0 ;  /* 0x000000ff0900720c */ /* 0x000fda0003f05300 */
[----:B------:R-:W-:Y:S05]  /*0ae0*/  @!P0 BRA `(.L_x_8) ;  /* 0x0000000000088947 */ /* 0x000fea0003800000 */
[----:B------:R0:W5:Y:S01]  /*0af0*/  LD.E R154, desc[UR36][R8.64] ;  /* 0x00000024089a7980 */ /* 0x000162000c101900 */
[----:B------:R-:W-:Y:S05]  /*0b00*/  BRA `(.L_x_9) ;  /* 0x0000000000247947 */ /* 0x000fea0003800000 */
.L_x_8:
[----:B------:R-:W-:Y:S02]  /*0b10*/  ULDC.64 UR4, c[0x0][0x590] ;  /* 0x0001640000047ab9 */ /* 0x000fe40000000a00 */
[----:B------:R-:W-:-:S04]  /*0b20*/  ISETP.NE.U32.AND P0, PT, RZ, UR4, PT ;  /* 0x00000004ff007c0c */ /* 0x000fc8000bf05070 */
[----:B------:R-:W-:-:S13]  /*0b30*/  ISETP.NE.AND.EX P0, PT, RZ, UR5, PT, P0 ;  /* 0x00000005ff007c0c */ /* 0x000fda000bf05300 */
[----:B------:R-:W-:Y:S05]  /*0b40*/  @!P0 BRA `(.L_x_10) ;  /* 0x00000000000c8947 */ /* 0x000fea0003800000 */
[----:B01----:R-:W0:Y:S02]  /*0b50*/  LDC.64 R8, c[0x0][0x590] ;  /* 0x00016400ff087b82 */ /* 0x003e240000000a00 */
[----:B0-----:R1:W5:Y:S01]  /*0b60*/  LDG.E R154, desc[UR36][R8.64] ;  /* 0x00000024089a7981 */ /* 0x001362000c1e1900 */
[----:B------:R-:W-:Y:S05]  /*0b70*/  BRA `(.L_x_9) ;  /* 0x0000000000087947 */ /* 0x000fea0003800000 */
.L_x_10:
[----:B------:R-:W-:Y:S02]  /*0b80*/  ULDC UR4, c[0x0][0x584] ;  /* 0x0001610000047ab9 */ /* 0x000fe40000000800 */
[----:B------:R-:W-:-:S07]  /*0b90*/  IMAD.U32 R154, RZ, RZ, UR4 ;  /* 0x00000004ff9a7e24 */ /* 0x000fce000f8e00ff */
.L_x_9:
[----:B------:R-:W3:Y:S01]  /*0ba0*/  LDC R2, c[0x0][0x65c] ;  /* 0x00019700ff027b82 */ /* 0x000ee20000000800 */
[----:B------:R-:W-:Y:S01]  /*0bb0*/  ULDC UR6, c[0x0][0x28c] ;  /* 0x0000a30000067ab9 */ /* 0x000fe20000000800 */
[----:B------:R-:W-:Y:S01]  /*0bc0*/  ISETP.NE.AND P0, PT, R10, 0x2, PT ;  /* 0x000000020a00780c */ /* 0x000fe20003f05270 */
[----:B------:R-:W-:Y:S01]  /*0bd0*/  UIADD3 UR6, UR6, 0x3f, URZ ;  /* 0x0000003f06067890 */ /* 0x000fe2000fffe03f */
[----:B01----:R-:W-:Y:S01]  /*0be0*/  IMAD.U32 R8, RZ, RZ, UR12 ;  /* 0x0000000cff087e24 */ /* 0x003fe2000f8e00ff */
[----:B------:R-:W-:Y:S01]  /*0bf0*/  UMOV UR38, URZ ;  /* 0x0000003f00267c82 */ /* 0x000fe20008000000 */
[----:B------:R-:W-:Y:S01]  /*0c00*/  IMAD.MOV.U32 R9, RZ, RZ, RZ ;  /* 0x000000ffff097224 */ /* 0x000fe200078e00ff */
[----:B------:R-:W-:Y:S01]  /*0c10*/  USHF.R.S32.HI UR7, URZ, 0x1f, UR6 ;  /* 0x0000001f3f077899 */ /* 0x000fe20008011406 */
[----:B------:R-:W-:Y:S01]  /*0c20*/  UMOV UR39, URZ ;  /* 0x0000003f00277c82 */ /* 0x000fe20008000000 */
[----:B------:R-:W-:Y:S02]  /*0c30*/  ULDC.64 UR8, c[0x0][0x650] ;  /* 0x0001940000087ab9 */ /* 0x000fe40000000a00 */
[----:B------:R-:W-:-:S04]  /*0c40*/  ULEA.HI UR7, UR7, UR6, URZ, 0x6 ;  /* 0x0000000607077291 */ /* 0x000fc8000f8f303f */
[----:B------:R-:W-:Y:S01]  /*0c50*/  USHF.R.S32.HI UR40, URZ, 0x6, UR7 ;  /* 0x000000063f287899 */ /* 0x000fe20008011407 */
[----:B---3--:R-:W-:-:S13]  /*0c60*/  ISETP.NE.AND P1, PT, R2, 0x1, PT ;  /* 0x000000010200780c */ /* 0x008fda0003f25270 */
[----:B------:R-:W0:Y:S01]  /*0c70*/  @P1 LDC R19, c[0x0][0x10] ;  /* 0x00000400ff131b82 */ /* 0x000e220000000800 */
[----:B------:R-:W-:Y:S02]  /*0c80*/  @P1 IMAD.MOV.U32 R7, RZ, RZ, RZ ;  /* 0x000000ffff071224 */ /* 0x000fe400078e00ff */
[----:B------:R-:W-:-:S05]  /*0c90*/  @P1 IMAD.MOV.U32 R17, RZ, RZ, RZ ;  /* 0x000000ffff111224 */ /* 0x000fca00078e00ff */
[----:B------:R-:W1:Y:S01]  /*0ca0*/  @!P1 LDC R11, c[0x0][0xc] ;  /* 0x00000300ff0b9b82 */ /* 0x000e620000000800 */
[----:B------:R-:W-:Y:S01]  /*0cb0*/  ULDC UR4, c[0x0][0xc] ;  /* 0x0000030000047ab9 */ /* 0x000fe20000000800 */
[----:B------:R-:W-:Y:S02]  /*0cc0*/  ULDC UR5, c[0x0][0x10] ;  /* 0x0000040000057ab9 */ /* 0x000fe40000000800 */
[----:B------:R-:W-:-:S04]  /*0cd0*/  UIMAD.WIDE.U32 UR4, UR4, UR5, URZ ;  /* 0x00000005040472a5 */ /* 0x000fc8000f8e003f */
[----:B------:R-:W3:Y:S01]  /*0ce0*/  LDC R2, c[0x0][0x14] ;  /* 0x00000500ff027b82 */ /* 0x000ee20000000800 */
[----:B0-----:R-:W-:-:S04]  /*0cf0*/  @P1 IMAD.WIDE.U32 R18, R19, UR12, R6 ;  /* 0x0000000c13121c25 */ /* 0x001fc8000f8e0006 */
[----:B------:R-:W-:Y:S02]  /*0d00*/  @P1 IMAD.IADD R17, R19, 0x1, R17 ;  /* 0x0000000113111824 */ /* 0x000fe400078e0211 */
[----:B-1----:R-:W-:-:S04]  /*0d10*/  @!P1 IMAD.WIDE.U32 R8, R6, R11, R8 ;  /* 0x0000000b06089225 */ /* 0x002fc800078e0008 */
[----:B------:R-:W-:Y:S02]  /*0d20*/  @!P1 IMAD.MOV.U32 R18, RZ, RZ, R8 ;  /* 0x000000ffff129224 */ /* 0x000fe400078e0008 */
[----:B------:R-:W-:Y:S02]  /*0d30*/  @!P1 IMAD.MOV.U32 R17, RZ, RZ, R9 ;  /* 0x000000ffff119224 */ /* 0x000fe400078e0009 */
[----:B---3--:R-:W-:-:S04]  /*0d40*/  IMAD.WIDE.U32 R12, R2, UR4, RZ ;  /* 0x00000004020c7c25 */ /* 0x008fc8000f8e00ff */
[----:B------:R-:W-:Y:S01]  /*0d50*/  IMAD R23, R2, UR5, RZ ;  /* 0x0000000502177c24 */ /* 0x000fe2000f8e02ff */
[----:B------:R0:W-:Y:S03]  /*0d60*/  STL.64 [R1], R12 ;  /* 0x0000000c01007387 */ /* 0x0001e60000100a00 */
[----:B------:R-:W-:Y:S01]  /*0d70*/  IMAD.IADD R23, R13, 0x1, R23 ;  /* 0x000000010d177824 */ /* 0x000fe200078e0217 */
[----:B------:R-:W-:Y:S06]  /*0d80*/  @P0 BRA `(.L_x_11) ;  /* 0x0000000000200947 */ /* 0x000fec0003800000 */
[----:B------:R-:W-:Y:S01]  /*0d90*/  UISETP.GE.U32.AND UP0, UPT, UR40, 0x5, UPT ;  /* 0x000000052800788c */ /* 0x000fe2000bf06070 */
[----:B------:R-:W-:Y:S01]  /*0da0*/  IADD3 R18, P0, R18, R12, RZ ;  /* 0x0000000c12127210 */ /* 0x000fe20007f1e0ff */
[----:B------:R-:W-:Y:S01]  /*0db0*/  UIMAD.WIDE.U32 UR4, UR40, -0x33333333, URZ ;  /* 0xcccccccd280478a5 */ /* 0x000fe2000f8e003f */
[----:B------:R-:W-:-:S03]  /*0dc0*/  UMOV UR39, URZ ;  /* 0x0000003f00277c82 */ /* 0x000fc60008000000 */
[----:B------:R-:W-:Y:S01]  /*0dd0*/  USHF.R.U32.HI UR4, URZ, 0x2, UR5 ;  /* 0x000000023f047899 */ /* 0x000fe20008011605 */
[----:B------:R-:W-:-:S03]  /*0de0*/  IMAD.X R17, R23, 0x1, R17, P0 ;  /* 0x0000000117117824 */ /* 0x000fc600000e0611 */
[----:B------:R-:W-:Y:S02]  /*0df0*/  UIMAD UR38, UR4, -0x5, UR40 ;  /* 0xfffffffb042678a4 */ /* 0x000fe4000f8e0228 */
[----:B------:R-:W-:-:S12]  /*0e00*/  @UP0 ULOP3.LUT UR39, UR4, 0x1, URZ, 0xc0, !UPT ;  /* 0x0000000104270892 */ /* 0x000fd8000f8ec03f */
.L_x_11:
[----:B------:R-:W-:Y:S01]  /*0e10*/  ISETP.GE.U32.AND P0, PT, R18, UR8, PT ;  /* 0x0000000812007c0c */ /* 0x000fe2000bf06070 */
[----:B------:R-:W-:Y:S01]  /*0e20*/  IMAD.MOV.U32 R19, RZ, RZ, -0x1 ;  /* 0xffffffffff137424 */ /* 0x000fe200078e00ff */
[----:B------:R-:W-:Y:S01]  /*0e30*/  PRMT R8, RZ, 0x7610, R8 ;  /* 0x00007610ff087816 */ /* 0x000fe20000000008 */
[----:B------:R-:W-:Y:S01]  /*0e40*/  IMAD.MOV.U32 R22, RZ, RZ, -0x1 ;  /* 0xffffffffff167424 */ /* 0x000fe200078e00ff */
[----:B------:R-:W-:Y:S01]  /*0e50*/  ISETP.GE.U32.AND.EX P0, PT, R17, UR9, PT, P0 ;  /* 0x0000000911007c0c */ /* 0x000fe2000bf06100 */
[----:B------:R-:W-:-:S12]  /*0e60*/  IMAD.MOV.U32 R2, RZ, RZ, -0x1 ;  /* 0xffffffffff027424 */ /* 0x000fd800078e00ff */
[----:B------:R-:W-:Y:S05]  /*0e70*/  @P0 BRA `(.L_x_12) ;  /* 0x00000004002c0947 */ /* 0x000fea0003800000 */
[----:B------:R-:W1:Y:S01]  /*0e80*/  LDC.64 R26, c[0x0][0x628] ;  /* 0x00018a00ff1a7b82 */ /* 0x000e620000000a00 */
[----:B------:R-:W-:Y:S02]  /*0e90*/  IMAD.MOV.U32 R8, RZ, RZ, R18 ;  /* 0x000000ffff087224 */ /* 0x000fe400078e0012 */
[----:B------:R-:W-:-:S05]  /*0ea0*/  IMAD.MOV.U32 R9, RZ, RZ, R17 ;  /* 0x000000ffff097224 */ /* 0x000fca00078e0011 */
[----:B------:R-:W3:Y:S08]  /*0eb0*/  LDC R2, c[0x0][0x630] ;  /* 0x00018c00ff027b82 */ /* 0x000ef00000000800 */
[----:B------:R-:W4:Y:S01]  /*0ec0*/  LDC.64 R28, c[0x0][0x620] ;  /* 0x00018800ff1c7b82 */ /* 0x000f220000000a00 */
[----:B-1----:R-:W-:-:S04]  /*0ed0*/  ISETP.NE.U32.AND P0, PT, R26, RZ, PT ;  /* 0x000000ff1a00720c */ /* 0x002fc80003f05070 */
[----:B------:R-:W-:-:S13]  /*0ee0*/  ISETP.NE.AND.EX P0, PT, R27, RZ, PT, P0 ;  /* 0x000000ff1b00720c */ /* 0x000fda0003f05300 */
[----:B---34-:R-:W-:Y:S05]  /*0ef0*/  @!P0 BRA `(.L_x_13) ;  /* 0x0000000000288947 */ /* 0x018fea0003800000 */
[----:B0-----:R-:W0:Y:S02]  /*0f00*/  LDC R13, c[0x0][0x634] ;  /* 0x00018d00ff0d7b82 */ /* 0x001e240000000800 */
[----:B0-----:R-:W-:-:S05]  /*0f10*/  IADD3 R13, P0, R18, R13, RZ ;  /* 0x0000000d120d7210 */ /* 0x001fca0007f1e0ff */
[----:B------:R-:W-:-:S04]  /*0f20*/  IMAD.X R15, RZ, RZ, R17, P0 ;  /* 0x000000ffff0f7224 */ /* 0x000fc800000e0611 */
[----:B------:R-:W-:-:S04]  /*0f30*/  IMAD.WIDE.U32 R8, R15, R26, RZ ;  /* 0x0000001a0f087225 */ /* 0x000fc800078e00ff */
[----:B------:R-:W-:-:S04]  /*0f40*/  IMAD.WIDE.U32 R10, P0, R13, R27, R8 ;  /* 0x0000001b0d0a7225 */ /* 0x000fc80007800008 */
[----:B------:R-:W-:-:S04]  /*0f50*/  IMAD.WIDE.U32 R8, R13, R26, RZ ;  /* 0x0000001a0d087225 */ /* 0x000fc800078e00ff */
[----:B------:R-:W-:Y:S01]  /*0f60*/  IMAD.X R13, RZ, RZ, RZ, P0 ;  /* 0x000000ffff0d7224 */ /* 0x000fe200000e06ff */
[----:B------:R-:W-:Y:S01]  /*0f70*/  IADD3 RZ, P0, R9, R10, RZ ;  /* 0x0000000a09ff7210 */ /* 0x000fe20007f1e0ff */
[----:B------:R-:W-:-:S04]  /*0f80*/  IMAD.MOV.U32 R12, RZ, RZ, R11 ;  /* 0x000000ffff0c7224 */ /* 0x000fc800078e000b */
[----:B------:R-:W-:-:S08]  /*0f90*/  IMAD.WIDE.U32.X R8, R15, R27, R12, P0 ;  /* 0x0000001b0f087225 */ /* 0x000fd000000e040c */
.L_x_13:
[----:B------:R-:W1:Y:S01]  /*0fa0*/  LDC.64 R32, c[0x0][0x640] ;  /* 0x00019000ff207b82 */ /* 0x000e620000000a00 */
[-C--:B------:R-:W-:Y:S01]  /*0fb0*/  SHF.R.U64 R30, R8, R2.reuse, R9 ;  /* 0x00000002081e7219 */ /* 0x080fe20000001209 */
[----:B------:R-:W-:Y:S01]  /*0fc0*/  IMAD.MOV.U32 R19, RZ, RZ, R17 ;  /* 0x000000ffff137224 */ /* 0x000fe200078e0011 */
[----:B------:R-:W-:Y:S02]  /*0fd0*/  SHF.R.U32.HI R2, RZ, R2, R9 ;  /* 0x00000002ff027219 */ /* 0x000fe40000011609 */
[----:B------:R-:W-:-:S03]  /*0fe0*/  IADD3 R11, P0, RZ, -R30, RZ ;  /* 0x8000001eff0b7210 */ /* 0x000fc60007f1e0ff */
[----:B------:R-:W3:Y:S02]  /*0ff0*/  LDC R10, c[0x0][0x618] ;  /* 0x00018600ff0a7b82 */ /* 0x000ee40000000800 */
[----:B------:R-:W-:-:S04]  /*1000*/  IMAD.X R9, RZ, RZ, ~R2, P0 ;  /* 0x000000ffff097224 */ /* 0x000fc800000e0e02 */
[-C--:B------:R-:W-:Y:S02]  /*1010*/  IMAD R2, R9, R28.reuse, RZ ;  /* 0x0000001c09027224 */ /* 0x080fe400078e02ff */
[----:B0-----:R-:W0:Y:S01]  /*1020*/  LDC R13, c[0x0][0x608] ;  /* 0x00018200ff0d7b82 */ /* 0x001e220000000800 */
[----:B------:R-:W-:-:S04]  /*1030*/  IMAD.WIDE.U32 R8, R11, R28, R18 ;  /* 0x0000001c0b087225 */ /* 0x000fc800078e0012 */
[----:B------:R-:W-:Y:S02]  /*1040*/  IMAD R11, R11, R29, R2 ;  /* 0x0000001d0b0b7224 */ /* 0x000fe400078e0202 */
[----:B------:R-:W-:Y:S01]  /*1050*/  IMAD.MOV.U32 R2, RZ, RZ, -0x1 ;  /* 0xffffffffff027424 */ /* 0x000fe200078e00ff */
[----:B------:R-:W4:Y:S01]  /*1060*/  LDC R31, c[0x0][0x658] ;  /* 0x00019600ff1f7b82 */ /* 0x000f220000000800 */
[----:B------:R-:W-:Y:S01]  /*1070*/  IMAD.IADD R9, R9, 0x1, R11 ;  /* 0x0000000109097824 */ /* 0x000fe200078e020b */
[----:B-1----:R-:W-:Y:S01]  /*1080*/  ISETP.NE.U32.AND P0, PT, R32, RZ, PT ;  /* 0x000000ff2000720c */ /* 0x002fe20003f05070 */
[----:B------:R-:W-:-:S03]  /*1090*/  IMAD.MOV.U32 R28, RZ, RZ, 0x1 ;  /* 0x00000001ff1c7424 */ /* 0x000fc600078e00ff */
[----:B------:R-:W-:Y:S02]  /*10a0*/  ISETP.NE.AND.EX P0, PT, R33, RZ, PT, P0 ;  /* 0x000000ff2100720c */ /* 0x000fe40003f05300 */
[----:B------:R-:W1:Y:S01]  /*10b0*/  LDC R27, c[0x0][0x600] ;  /* 0x00018000ff1b7b82 */ /* 0x000e620000000800 */
[-CC-:B---3--:R-:W-:Y:S02]  /*10c0*/  SHF.R.U64 R25, R8, R10.reuse, R9.reuse ;  /* 0x0000000a08197219 */ /* 0x188fe40000001209 */
[----:B------:R-:W-:-:S05]  /*10d0*/  SHF.R.U32.HI R8, RZ, R10, R9 ;  /* 0x0000000aff087219 */ /* 0x000fca0000011609 */
[----:B------:R-:W3:Y:S01]  /*10e0*/  LDC R22, c[0x0][0x648] ;  /* 0x00019200ff167b82 */ /* 0x000ee20000000800 */
[-CC-:B0-----:R-:W-:Y:S02]  /*10f0*/  SHF.R.U64 R34, R25, R13.reuse, R8.reuse ;  /* 0x0000000d19227219 */ /* 0x181fe40000001208 */
[----:B------:R-:W-:-:S05]  /*1100*/  SHF.R.U32.HI R8, RZ, R13, R8 ;  /* 0x0000000dff087219 */ /* 0x000fca0000011608 */
[----:B------:R-:W0:Y:S01]  /*1110*/  LDC R26, c[0x0][0x638] ;  /* 0x00018e00ff1a7b82 */ /* 0x000e220000000800 */
[-CC-:B----4-:R-:W-:Y:S02]  /*1120*/  SHF.R.U64 R36, R34, R31.reuse, R8.reuse ;  /* 0x0000001f22247219 */ /* 0x190fe40000001208 */
[-C--:B------:R-:W-:Y:S02]  /*1130*/  SHF.L.U32 R2, R2, R31.reuse, RZ ;  /* 0x0000001f02027219 */ /* 0x080fe400000006ff */
[----:B------:R-:W-:Y:S01]  /*1140*/  SHF.R.U32.HI R9, RZ, R31, R8 ;  /* 0x0000001fff097219 */ /* 0x000fe20000011608 */
[----:B------:R-:W-:Y:S01]  /*1150*/  IMAD.MOV.U32 R8, RZ, RZ, R36 ;  /* 0x000000ffff087224 */ /* 0x000fe200078e0024 */
[----:B------:R-:W-:Y:S01]  /*1160*/  LOP3.LUT R15, RZ, R2, RZ, 0x33, !PT ;  /* 0x00000002ff0f7212 */ /* 0x000fe200078e33ff */
[----:B------:R-:W4:Y:S01]  /*1170*/  LDC R29, c[0x0][0x610] ;  /* 0x00018400ff1d7b82 */ /* 0x000f220000000800 */
[----:B------:R-:W-:Y:S05]  /*1180*/  @!P0 BRA `(.L_x_14) ;  /* 0x0000000000288947 */ /* 0x000fea0003800000 */
[----:B------:R-:W2:Y:S02]  /*1190*/  LDC R13, c[0x0][0x64c] ;  /* 0x00019300ff0d7b82 */ /* 0x000ea40000000800 */
[----:B--2---:R-:W-:-:S05]  /*11a0*/  IADD3 R13, P0, R36, R13, RZ ;  /* 0x0000000d240d7210 */ /* 0x004fca0007f1e0ff */
        /* <DEDUP_REMOVED lines=8> */
.L_x_14:
[----:B---3--:R-:W-:Y:S01]  /*1230*/  SHF.R.U64 R7, R8, R22, R9 ;  /* 0x0000001608077219 */ /* 0x008fe20000001209 */
[----:B-1----:R-:W-:Y:S01]  /*1240*/  VIADD R8, R27, 0xffffffff ;  /* 0xffffffff1b087836 */ /* 0x002fe20000000000 */
[----:B------:R-:W-:Y:S01]  /*1250*/  SHF.L.U32 R2, R28, R31, RZ ;  /* 0x0000001f1c027219 */ /* 0x000fe200000006ff */
[----:B------:R-:W-:Y:S01]  /*1260*/  @P1 IMAD R20, R21, R24, R6 ;  /* 0x0000001815141224 */ /* 0x000fe200078e0206 */
[----:B------:R-:W-:Y:S01]  /*1270*/  LOP3.LUT R15, R34, R15, RZ, 0xc0, !PT ;  /* 0x0000000f220f7212 */ /* 0x000fe200078ec0ff */
[----:B------:R-:W-:Y:S01]  /*1280*/  IMAD.MOV R9, RZ, RZ, -R7 ;  /* 0x000000ffff097224 */ /* 0x000fe200078e0a07 */
[----:B------:R-:W-:Y:S01]  /*1290*/  LOP3.LUT R8, R25, R8, RZ, 0xc0, !PT ;  /* 0x0000000819087212 */ /* 0x000fe200078ec0ff */
[----:B------:R-:W-:Y:S02]  /*12a0*/  IMAD.MOV.U32 R6, RZ, RZ, 0x1 ;  /* 0x00000001ff067424 */ /* 0x000fe400078e00ff */
[----:B------:R-:W-:Y:S02]  /*12b0*/  IMAD R15, R2, R7, R15 ;  /* 0x00000007020f7224 */ /* 0x000fe400078e020f */
[----:B0-----:R-:W-:-:S02]  /*12c0*/  IMAD R2, R9, R26, R36 ;  /* 0x0000001a09027224 */ /* 0x001fc400078e0224 */
[----:B----4-:R-:W-:Y:S02]  /*12d0*/  IMAD R19, R15, R29, R20 ;  /* 0x0000001d0f137224 */ /* 0x010fe400078e0214 */
[--C-:B------:R-:W-:Y:S01]  /*12e0*/  IMAD R2, R2, R27, R8.reuse ;  /* 0x0000001b02027224 */ /* 0x100fe200078e0208 */
[----:B------:R-:W-:-:S04]  /*12f0*/  PRMT R8, R6, 0x7610, R8 ;  /* 0x0000761006087816 */ /* 0x000fc80000000008 */
[----:B------:R-:W-:Y:S02]  /*1300*/  SEL R22, R2, R19, !P1 ;  /* 0x0000001302167207 */ /* 0x000fe40004800000 */
[----:B------:R-:W-:Y:S01]  /*1310*/  SEL R19, R19, R2, !P1 ;  /* 0x0000000213137207 */ /* 0x000fe20004800000 */
[----:B------:R-:W-:-:S07]  /*1320*/  IMAD.MOV.U32 R2, RZ, RZ, R30 ;  /* 0x000000ffff027224 */ /* 0x000fce00078e001e */
.L_x_12:
[----:B------:R-:W-:Y:S05]  /*1330*/  @!P3 BRA `(.L_x_15) ;  /* 0x00000000000cb947 */ /* 0x000fea0003800000 */
[----:B------:R-:W-:Y:S01]  /*1340*/  UCGABAR_WAIT ;  /* 0x0000000000007dc7 */ /* 0x000fe20008000000 */
[----:B------:R-:W-:Y:S01]  /*1350*/  CCTL.IVALL ;  /* 0x00000000ff00798f */ /* 0x000fe20002000000 */
[----:B------:R-:W-:Y:S05]  /*1360*/  BRA `(.L_x_16) ;  /* 0x0000000000047947 */ /* 0x000fea0003800000 */
.L_x_15:
[----:B------:R-:W-:Y:S06]  /*1370*/  BAR.SYNC.DEFER_BLOCKING 0x0 ;  /* 0x0000000000007b1d */ /* 0x000fec0000010000 */
.L_x_16:
[----:B------:R-:W-:Y:S05]  /*1380*/  @!P2 BRA `(.L_x_17) ;  /* 0x00000090008ca947 */ /* 0x000fea0003800000 */
[----:B------:R-:W-:-:S13]  /*1390*/  ISETP.GT.U32.AND P0, PT, R35, 0x1, PT ;  /* 0x000000012300780c */ /* 0x000fda0003f04070 */
[----:B------:R-:W-:Y:S05]  /*13a0*/  @P0 EXIT ;  /* 0x000000000000094d */ /* 0x000fea0003800000 */
.L_x_18:
[----:B------:R-:W-:-:S08]  /*13b0*/  NOP ;  /* 0x0000000000007918 */ /* 0x000fd00000000000 */
[----:B------:R-:W1:Y:S02]  /*13c0*/  USETMAXREG.TRY_ALLOC.CTAPOOL UP0, 0xe8 ;  /* 0x000000e8000079c8 */ /* 0x000e640008000600 */
[----:B-1----:R-:W-:-:S13]  /*13d0*/  PLOP3.LUT P0, PT, PT, PT, UP0, 0x80, 0x0 ;  /* 0x000000000000781c */ /* 0x002fda0003f0f008 */
[----:B------:R-:W-:Y:S05]  /*13e0*/  @!P0 BRA `(.L_x_18) ;  /* 0xfffffffc00f08947 */ /* 0x000fea000383ffff */
[----:B------:R-:W-:-:S13]  /*13f0*/  LOP3.LUT P0, RZ, R8, 0xff, RZ, 0xc0, !PT ;  /* 0x000000ff08ff7812 */ /* 0x000fda000780c0ff */
[----:B------:R-:W-:Y:S05]  /*1400*/  @!P0 EXIT ;  /* 0x000000000000894d */ /* 0x000fea0003800000 */
[----:B------:R-:W1:Y:S01]  /*1410*/  S2UR UR4, SR_CgaCtaId ;  /* 0x00000000000479c3 */ /* 0x000e620000008800 */
[----:B--2---:R-:W-:Y:S01]  /*1420*/  VIADD R0, R0, 0xffffffff ;  /* 0xffffffff00007836 */ /* 0x004fe20000000000 */
[CC--:B------:R-:W-:Y:S01]  /*1430*/  LEA.HI R4, R14.reuse, R3.reuse, RZ, 0x2 ;  /* 0x000000030e047211 */ /* 0x0c0fe200078f10ff */
[----:B------:R-:W-:Y:S01]  /*1440*/  UMOV UR41, 0x400 ;  /* 0x0000040000297882 */ /* 0x000fe20000000000 */
[----:B------:R-:W-:Y:S01]  /*1450*/  LEA.HI R14, R14, R3, RZ, 0x5 ;  /* 0x000000030e0e7211 */ /* 0x000fe200078f28ff */
[----:B------:R-:W-:Y:S01]  /*1460*/  UISETP.LT.AND UP0, UPT, UR40, 0x1, UPT ;  /* 0x000000012800788c */ /* 0x000fe2000bf01270 */
[----:B------:R-:W-:Y:S01]  /*1470*/  R2UR UR42, R0 ;  /* 0x00000000002a72ca */ /* 0x000fe200000e0000 */
[----:B------:R-:W-:Y:S01]  /*1480*/  USHF.L.U32 UR44, UR40, 0x1, URZ ;  /* 0x00000001282c7899 */ /* 0x000fe2000800063f */
[--C-:B------:R-:W-:Y:S01]  /*1490*/  SHF.R.S32.HI R156, RZ, 0x2, R4.reuse ;  /* 0x00000002ff9c7819 */ /* 0x100fe20000011404 */
[----:B------:R-:W-:Y:S01]  /*14a0*/  USEL UR43, UR40, 0x1, UP0 ;  /* 0x00000001282b7887 */ /* 0x000fe20008000000 */
[----:B------:R-:W-:-:S02]  /*14b0*/  SHF.R.S32.HI R5, RZ, 0x1f, R4 ;  /* 0x0000001fff057819 */ /* 0x000fc40000011404 */
[----:B------:R-:W-:Y:S01]  /*14c0*/  LOP3.LUT R158, R4, 0xfffffffc, RZ, 0xc0, !PT ;  /* 0xfffffffc049e7812 */ /* 0x000fe200078ec0ff */
[----:B------:R-:W-:Y:S01]  /*14d0*/  UIADD3 UR43, -UR43, UR40, URZ ;  /* 0x000000282b2b7290 */ /* 0x000fe2000fffe13f */
[----:B------:R-:W-:Y:S02]  /*14e0*/  LEA.HI R5, R5, R156, RZ, 0x3 ;  /* 0x0000009c05057211 */ /* 0x000fe400078f18ff */
[----:B------:R-:W-:Y:S01]  /*14f0*/  ISETP.NE.AND P0, PT, R0, RZ, PT ;  /* 0x000000ff0000720c */ /* 0x000fe20003f05270 */
[----:B------:R-:W-:Y:S01]  /*1500*/  IMAD.IADD R158, R3, 0x1, -R158 ;  /* 0x00000001039e7824 */ /* 0x000fe200078e0a9e */
[----:B------:R-:W-:Y:S01]  /*1510*/  LOP3.LUT R5, R5, 0xfffffff8, RZ, 0xc0, !PT ;  /* 0xfffffff805057812 */ /* 0x000fe200078ec0ff */
[----:B------:R-:W-:Y:S01]  /*1520*/  USHF.L.U32 UR42, UR42, 0x3, URZ ;  /* 0x000000032a2a7899 */ /* 0x000fe2000800063f */
[----:B------:R-:W-:Y:S02]  /*1530*/  LOP3.LUT R174, R16, 0x1, RZ, 0xfc, !PT ;  /* 0x0000000110ae7812 */ /* 0x000fe400078efcff */
[----:B------:R-:W-:Y:S01]  /*1540*/  SEL R175, RZ, 0x1, P0 ;  /* 0x00000001ffaf7807 */ /* 0x000fe20000000000 */
[----:B------:R-:W-:Y:S01]  /*1550*/  IMAD.IADD R156, R156, 0x1, -R5 ;  /* 0x000000019c9c7824 */ /* 0x000fe200078e0a05 */
[----:B-1----:R-:W-:Y:S01]  /*1560*/  ULEA UR41, UR4, UR41, 0x18 ;  /* 0x0000002904297291 */ /* 0x002fe2000f8ec03f */
[----:B------:R-:W-:Y:S01]  /*1570*/  SHF.R.S32.HI R5, RZ, 0x5, R14 ;  /* 0x00000005ff057819 */ /* 0x000fe2000001140e */
[----:B------:R-:W-:Y:S01]  /*1580*/  IMAD.U32 R160, RZ, RZ, UR42 ;  /* 0x0000002affa07e24 */ /* 0x000fe2000f8e00ff */
[----:B------:R-:W-:Y:S01]  /*1590*/  ULDC UR4, c[0x0][0x284] ;  /* 0x0000a10000047ab9 */ /* 0x000fe20000000800 */
[----:B------:R-:W-:Y:S01]  /*15a0*/  UIADD3 UR45, UR41, 0x60, URZ ;  /* 0x00000060292d7890 */ /* 0x000fe2000fffe03f */
[--C-:B------:R-:W-:Y:S01]  /*15b0*/  SHF.R.S32.HI R157, RZ, 0x1f, R156.reuse ;  /* 0x0000001fff9d7819 */ /* 0x100fe2000001149c */
[----:B------:R-:W-:Y:S01]  /*15c0*/  IMAD R163, R5, -0x10, -R156 ;  /* 0xfffffff005a37824 */ /* 0x000fe200078e0a9c */
[----:B------:R-:W-:-:S02]  /*15d0*/  LOP3.LUT R162, R160, 0x8, RZ, 0xc0, !PT ;  /* 0x00000008a0a27812 */ /* 0x000fc400078ec0ff */
[----:B------:R-:W-:Y:S01]  /*15e0*/  LOP3.LUT R160, R160, 0x8, RZ, 0xc, !PT ;  /* 0x00000008a0a07812 */ /* 0x000fe200078e0cff */
[----:B------:R-:W-:Y:S01]  /*15f0*/  IMAD.U32 R159, RZ, RZ, UR45 ;  /* 0x0000002dff9f7e24 */ /* 0x000fe2000f8e00ff */
[----:B------:R-:W-:Y:S01]  /*1600*/  LOP3.LUT R162, R162, 0x18, RZ, 0x3c, !PT ;  /* 0x00000018a2a27812 */ /* 0x000fe200078e3cff */
[----:B------:R-:W-:-:S04]  /*1610*/  IMAD.WIDE R156, R5, 0x10, R156 ;  /* 0x00000010059c7825 */ /* 0x000fc800078e029c */
[----:B------:R-:W-:Y:S02]  /*1620*/  VIADD R161, R159, UR42 ;  /* 0x0000002a9fa17c36 */ /* 0x000fe40008000000 */
[----:B------:R-:W-:-:S07]  /*1630*/  VIADD R163, R163, UR4 ;  /* 0x00000004a3a37c36 */ /* 0x000fce0008000000 */
.L_x_294:
[----:B------:R-:W-:Y:S01]  /*1640*/  SHF.L.U32 R0, R175, 0x1f, RZ ;  /* 0x0000001faf007819 */ /* 0x000fe200000006ff */
[----:B------:R-:W-:Y:S02]  /*1650*/  ULDC UR4, c[0x0][0x28c] ;  /* 0x0000a30000047ab9 */ /* 0x000fe40000000800 */
[----:B------:R-:W-:Y:S01]  /*1660*/  ISETP.LT.AND P1, PT, RZ, UR4, PT ;  /* 0x00000004ff007c0c */ /* 0x000fe2000bf21270 */
[----:B------:R-:W1:Y:S02]  /*1670*/  SYNCS.PHASECHK.TRANS64.TRYWAIT P0, [R159+UR42], R0 ;  /* 0x000000009f0075a7 */ /* 0x000e64000800016a */
[----:B-1-34-:R-:W-:Y:S10]  /*1680*/  @!P0 BRA `(.L_x_19) ;  /* 0x000000a000048947 */ /* 0x01aff40003800000 */
.L_x_317:
[----:B------:R-:W-:Y:S05]  /*1690*/  @P1 BRA `(.L_x_20) ;  /* 0x0000000000401947 */ /* 0x000fea0003800000 */
[----:B-1----:R-:W-:Y:S01]  /*16a0*/  MOV R0, 0x0 ;  /* 0x0000000000007802 */ /* 0x002fe20000000f00 */
[----:B------:R-:W-:Y:S01]  /*16b0*/  ULDC.64 UR4, c[0x4][0x68] ;  /* 0x01001a0000047ab9 */ /* 0x000fe20000000a00 */
[----:B------:R-:W-:Y:S01]  /*16c0*/  ULDC.64 UR6, c[0x4][0x8] ;  /* 0x0100020000067ab9 */ /* 0x000fe20000000a00 */
[----:B------:R-:W-:Y:S01]  /*16d0*/  IMAD.U32 R4, RZ, RZ, UR4 ;  /* 0x00000004ff047e24 */ /* 0x000fe2000f8e00ff */
[----:B------:R1:W2:Y:S01]  /*16e0*/  LDC.64 R14, c[0x4][R0] ;  /* 0x01000000000e7b82 */ /* 0x0002a20000000a00 */
[----:B------:R-:W-:Y:S01]  /*16f0*/  IMAD.U32 R5, RZ, RZ, UR5 ;  /* 0x00000005ff057e24 */ /* 0x000fe2000f8e00ff */
[----:B------:R-:W-:Y:S01]  /*1700*/  ULDC.64 UR4, c[0x4][0x70] ;  /* 0x01001c0000047ab9 */ /* 0x000fe20000000a00 */
[----:B------:R-:W-:Y:S02]  /*1710*/  IMAD.U32 R10, RZ, RZ, UR6 ;  /* 0x00000006ff0a7e24 */ /* 0x000fe4000f8e00ff */
[----:B------:R-:W-:Y:S02]  /*1720*/  IMAD.U32 R6, RZ, RZ, UR4 ;  /* 0x00000004ff067e24 */ /* 0x000fe4000f8e00ff */
[----:B------:R-:W-:-:S02]  /*1730*/  IMAD.U32 R7, RZ, RZ, UR5 ;  /* 0x00000005ff077e24 */ /* 0x000fc4000f8e00ff */
[----:B------:R-:W-:Y:S02]  /*1740*/  IMAD.U32 R11, RZ, RZ, UR7 ;  /* 0x00000007ff0b7e24 */ /* 0x000fe4000f8e00ff */
[----:B------:R-:W-:Y:S02]  /*1750*/  IMAD.MOV.U32 R8, RZ, RZ, 0x1e1 ;  /* 0x000001e1ff087424 */ /* 0x000fe400078e00ff */
[----:B0-----:R-:W-:Y:S02]  /*1760*/  IMAD.MOV.U32 R12, RZ, RZ, 0x1 ;  /* 0x00000001ff0c7424 */ /* 0x001fe400078e00ff */
[----:B-1----:R-:W-:-:S07]  /*1770*/  IMAD.MOV.U32 R13, RZ, RZ, RZ ;  /* 0x000000ffff0d7224 */ /* 0x002fce00078e00ff */
[----:B------:R-:W-:-:S07]  /*1780*/  LEPC R20, `(.L_x_20) ;  /* 0x000000001014794e */ /* 0x000fce0000000000 */
[----:B--2--5:R-:W-:Y:S05]  /*1790*/  CALL.ABS.NOINC R14 ;  /* 0x000000000e007343 */ /* 0x024fea0003c00000 */
.L_x_20:
[----:B------:R-:W-:-:S13]  /*17a0*/  ISETP.NE.AND P0, PT, R174, 0x3, PT ;  /* 0x00000003ae00780c */ /* 0x000fda0003f05270 */
[----:B------:R-:W-:Y:S05]  /*17b0*/  @!P0 BRA `(.L_x_21) ;  /* 0x0000000000048947 */ /* 0x000fea0003800000 */
[----:B------:R-:W-:Y:S01]  /*17c0*/  BPT.TRAP 0x1 ;  /* 0x000000040000795c */ /* 0x000fe20000300000 */
.L_x_21:
[----:B------:R-:W-:Y:S02]  /*17d0*/  IMAD.U32 R3, RZ, RZ, UR38 ;  /* 0x00000026ff037e24 */ /* 0x000fe4000f8e00ff */
[----:B-1----:R-:W-:-:S03]  /*17e0*/  IMAD.U32 R0, RZ, RZ, UR39 ;  /* 0x00000027ff007e24 */ /* 0x002fc6000f8e00ff */
[----:B------:R-:W-:Y:S02]  /*17f0*/  LEA R3, R3, UR41, 0x3 ;  /* 0x0000002903037c11 */ /* 0x000fe4000f8e18ff */
[----:B------:R-:W-:-:S04]  /*1800*/  SHF.L.U32 R0, R0, 0x1f, RZ ;  /* 0x0000001f00007819 */ /* 0x000fc800000006ff */
[----:B------:R1:W2:Y:S01]  /*1810*/  SYNCS.PHASECHK.TRANS64.TRYWAIT P1, [R3+URZ], R0 ;  /* 0x00000000030075a7 */ /* 0x0002a2000802017f */
[----:B------:R-:W-:Y:S05]  /*1820*/  @!P0 BRA `(.L_x_22) ;  /* 0x0000000000048947 */ /* 0x000fea0003800000 */
[----:B------:R-:W-:Y:S01]  /*1830*/  BPT.TRAP 0x1 ;  /* 0x000000040000795c */ /* 0x000fe20000300000 */
.L_x_22:
[----:B------:R-:W-:-:S05]  /*1840*/  IMAD.U32 R4, RZ, RZ, UR43 ;  /* 0x0000002bff047e24 */ /* 0x000fca000f8e00ff */
[----:B------:R-:W-:Y:S01]  /*1850*/  ISETP.GE.AND P2, PT, R4, 0x1, PT ;  /* 0x000000010400780c */ /* 0x000fe20003f46270 */
[----:B--2---:R-:W-:-:S12]  /*1860*/  @P1 BRA `(.L_x_23) ;  /* 0x0000000000081947 */ /* 0x004fd80003800000 */
[----:B------:R-:W2:Y:S02]  /*1870*/  SYNCS.PHASECHK.TRANS64.TRYWAIT P1, [R3+URZ], R0 ;  /* 0x00000000030075a7 */ /* 0x000ea4000802017f */
[----:B--2---:R-:W-:Y:S05]  /*1880*/  @!P1 BRA `(.L_x_24) ;  /* 0x0000009c00989947 */ /* 0x004fea0003800000 */
.L_x_23:
[----:B------:R-:W-:Y:S05]  /*1890*/  WARPSYNC.ALL ;  /* 0x0000000000007948 */ /* 0x000fea0003800000 */
[----:B------:R-:W-:Y:S01]  /*18a0*/  UIADD3 UR4, UR41, 0x180, URZ ;  /* 0x0000018029047890 */ /* 0x000fe2000fffe03f */
[----:B------:R-:W-:Y:S01]  /*18b0*/  WARPGROUP.ARRIVE ;  /* 0x00000000000079c5 */ /* 0x000fe20000000000 */
[----:B------:R-:W-:Y:S02]  /*18c0*/  UIADD3 UR5, UR41, 0xa180, URZ ;  /* 0x0000a18029057890 */ /* 0x000fe4000fffe03f */
[----:B------:R-:W-:Y:S02]  /*18d0*/  USHF.R.U32.HI UR4, URZ, 0x4, UR4 ;  /* 0x000000043f047899 */ /* 0x000fe40008011604 */
[----:B------:R-:W-:-:S02]  /*18e0*/  USHF.R.U32.HI UR5, URZ, 0x4, UR5 ;  /* 0x000000043f057899 */ /* 0x000fc40008011605 */
[----:B------:R-:W-:Y:S02]  /*18f0*/  ULOP3.LUT UR4, UR4, 0x3fff, URZ, 0xc0, !UPT ;  /* 0x00003fff04047892 */ /* 0x000fe4000f8ec03f */
[----:B------:R-:W-:Y:S02]  /*1900*/  ULOP3.LUT UR5, UR5, 0x3fff, URZ, 0xc0, !UPT ;  /* 0x00003fff05057892 */ /* 0x000fe4000f8ec03f */
[----:B------:R-:W-:Y:S02]  /*1910*/  ULOP3.LUT UR8, UR4, 0x10000, URZ, 0xfc, !UPT ;  /* 0x0001000004087892 */ /* 0x000fe4000f8efc3f */
[----:B------:R-:W-:Y:S02]  /*1920*/  ULOP3.LUT UR9, UR5, 0x10000, URZ, 0xfc, !UPT ;  /* 0x0001000005097892 */ /* 0x000fe4000f8efc3f */
[----:B------:R-:W-:Y:S02]  /*1930*/  ULEA UR10, UR38, UR8, 0x9 ;  /* 0x00000008260a7291 */ /* 0x000fe4000f8e483f */
[----:B------:R-:W-:Y:S01]  /*1940*/  ULEA UR11, UR38, UR9, 0xb ;  /* 0x00000009260b7291 */ /* 0x000fe2000f8e583f */
[----:B------:R-:W-:Y:S01]  /*1950*/  UMOV UR5, 0x40000040 ;  /* 0x4000004000057882 */ /* 0x000fe20000000000 */
[----:B------:R-:W-:-:S03]  /*1960*/  UMOV UR7, 0x40000040 ;  /* 0x4000004000077882 */ /* 0x000fc60000000000 */
[----:B------:R-:W-:Y:S02]  /*1970*/  UMOV UR4, UR10 ;  /* 0x0000000a00047c82 */ /* 0x000fe40008000000 */
[----:B------:R-:W-:Y:S02]  /*1980*/  UMOV UR6, UR11 ;  /* 0x0000000b00067c82 */ /* 0x000fe40008000000 */
[----:B------:R-:W-:Y:S01]  /*1990*/  HGMMA.64x256x16.F32.BF16 R24, gdesc[UR4], RZ, !UPT, gsb0 ;  /* 0x03e00000041879f0 */ /* 0x000fe2000c0018ff */
[----:B------:R-:W-:Y:S02]  /*19a0*/  UIADD3 UR4, UR10, 0x2, URZ ;  /* 0x000000020a047890 */ /* 0x000fe4000fffe03f */
[----:B------:R-:W-:Y:S01]  /*19b0*/  UIADD3 UR6, UR11, 0x2, URZ ;  /* 0x000000020b067890 */ /* 0x000fe2000fffe03f */
[----:B------:R-:W-:Y:S01]  /*19c0*/  UMOV UR5, 0x40000040 ;  /* 0x4000004000057882 */ /* 0x000fe20000000000 */
[----:B------:R-:W-:Y:S01]  /*19d0*/  UMOV UR7, 0x40000040 ;  /* 0x4000004000077882 */ /* 0x000fe20000000000 */
[----:B------:R-:W-:-:S02]  /*19e0*/  WARPGROUP.DEPBAR.LE gsb0, 0x0 ;  /* 0x00008000000079c5 */ /* 0x000fc40000010000 */
[----:B------:R-:W-:-:S15]  /*19f0*/  WARPGROUP.ARRIVE ;  /* 0x00000000000079c5 */ /* 0x000fde0000000000 */
[----:B------:R-:W-:-:S05]  /*1a00*/  NOP ;  /* 0x0000000000007918 */ /* 0x000fca0000000000 */
[----:B------:R-:W-:Y:S01]  /*1a10*/  HGMMA.64x256x16.F32.BF16 R24, gdesc[UR4], R24, gsb0 ;  /* 0x03e00000041879f0 */ /* 0x000fe20008001818 */
[----:B------:R-:W-:Y:S02]  /*1a20*/  UIADD3 UR4, UR10, 0x4, URZ ;  /* 0x000000040a047890 */ /* 0x000fe4000fffe03f */
[----:B------:R-:W-:Y:S01]  /*1a30*/  UIADD3 UR6, UR11, 0x4, URZ ;  /* 0x000000040b067890 */ /* 0x000fe2000fffe03f */
[----:B------:R-:W-:Y:S01]  /*1a40*/  UMOV UR5, 0x40000040 ;  /* 0x4000004000057882 */ /* 0x000fe20000000000 */
[----:B------:R-:W-:Y:S01]  /*1a50*/  UMOV UR7, 0x40000040 ;  /* 0x4000004000077882 */ /* 0x000fe20000000000 */
[----:B------:R-:W-:Y:S02]  /*1a60*/  WARPGROUP.DEPBAR.LE gsb0, 0x0 ;  /* 0x00008000000079c5 */ /* 0x000fe40000010000 */
        /* <DEDUP_REMOVED lines=10> */
[----:B------:R-:W-:Y:S03]  /*1b10*/  HGMMA.64x256x16.F32.BF16 R24, gdesc[UR4], R24, gsb0 ;  /* 0x03e00000041879f0 */ /* 0x000fe60008001818 */
[----:B------:R-:W-:Y:S02]  /*1b20*/  WARPGROUP.DEPBAR.LE gsb0, 0x0 ;  /* 0x00008000000079c5 */ /* 0x000fe40000010000 */
[----:B------:R-:W-:Y:S05]  /*1b30*/  @!P2 BRA `(.L_x_25) ;  /* 0x000000040020a947 */ /* 0x000fea0003800000 */
[----:B------:R-:W-:Y:S01]  /*1b40*/  UIADD3 UR4, UR38, 0x1, URZ ;  /* 0x0000000126047890 */ /* 0x000fe2000fffe03f */
[----:B-12---:R-:W-:Y:S02]  /*1b50*/  IMAD.U32 R0, RZ, RZ, UR43 ;  /* 0x0000002bff007e24 */ /* 0x006fe4000f8e00ff */
[----:B------:R-:W-:Y:S01]  /*1b60*/  IMAD.U32 R3, RZ, RZ, UR38 ;  /* 0x00000026ff037e24 */ /* 0x000fe2000f8e00ff */
[----:B------:R-:W-:-:S04]  /*1b70*/  UISETP.NE.AND UP0, UPT, UR4, 0x5, UPT ;  /* 0x000000050400788c */ /* 0x000fc8000bf05270 */
[----:B------:R-:W-:Y:S02]  /*1b80*/  USEL UR5, URZ, 0x1, UP0 ;  /* 0x000000013f057887 */ /* 0x000fe40008000000 */
[----:B------:R-:W-:Y:S02]  /*1b90*/  USEL UR10, UR4, URZ, UP0 ;  /* 0x0000003f040a7287 */ /* 0x000fe40008000000 */
[----:B------:R-:W-:-:S06]  /*1ba0*/  ULOP3.LUT UR5, UR39, UR5, URZ, 0x3c, !UPT ;  /* 0x0000000527057292 */ /* 0x000fcc000f8e3c3f */
[----:B------:R-:W-:-:S07]  /*1bb0*/  IMAD.U32 R6, RZ, RZ, UR5 ;  /* 0x00000005ff067e24 */ /* 0x000fce000f8e00ff */
.L_x_32:
[----:B------:R-:W-:Y:S05]  /*1bc0*/  @!P0 BRA `(.L_x_26) ;  /* 0x0000000000048947 */ /* 0x000fea0003800000 */
[----:B------:R-:W-:Y:S01]  /*1bd0*/  BPT.TRAP 0x1 ;  /* 0x000000040000795c */ /* 0x000fe20000300000 */
.L_x_26:
[----:B------:R-:W-:Y:S01]  /*1be0*/  ULEA UR4, UR10, UR41, 0x3 ;  /* 0x000000290a047291 */ /* 0x000fe2000f8e183f */
[----:B------:R-:W-:-:S08]  /*1bf0*/  SHF.L.U32 R4, R6, 0x1f, RZ ;  /* 0x0000001f06047819 */ /* 0x000fd000000006ff */
[----:B------:R1:W2:Y:S01]  /*1c00*/  SYNCS.PHASECHK.TRANS64.TRYWAIT P1, [UR4], R4 ;  /* 0x00000004ff0075a7 */ /* 0x0002a20008020144 */
[----:B------:R-:W-:Y:S05]  /*1c10*/  @!P0 BRA `(.L_x_27) ;  /* 0x0000000000048947 */ /* 0x000fea0003800000 */
[----:B------:R-:W-:Y:S01]  /*1c20*/  BPT.TRAP 0x1 ;  /* 0x000000040000795c */ /* 0x000fe20000300000 */
.L_x_27:
[----:B--2---:R-:W-:Y:S05]  /*1c30*/  @P1 BRA `(.L_x_28) ;  /* 0x0000000000081947 */ /* 0x004fea0003800000 */
[----:B------:R-:W2:Y:S02]  /*1c40*/  SYNCS.PHASECHK.TRANS64.TRYWAIT P1, [UR4], R4 ;  /* 0x00000004ff0075a7 */ /* 0x000ea40008020144 */
[----:B--2---:R-:W-:Y:S05]  /*1c50*/  @!P1 BRA `(.L_x_29) ;  /* 0x0000009800b89947 */ /* 0x004fea0003800000 */
.L_x_28:
[----:B------:R-:W-:Y:S01]  /*1c60*/  ULEA UR11, UR10, UR8, 0x9 ;  /* 0x000000080a0b7291 */ /* 0x000fe2000f8e483f */
[----:B------:R-:W-:Y:S01]  /*1c70*/  WARPGROUP.ARRIVE ;  /* 0x00000000000079c5 */ /* 0x000fe20000000000 */
[----:B------:R-:W-:Y:S01]  /*1c80*/  ULEA UR12, UR10, UR9, 0xb ;  /* 0x000000090a0c7291 */ /* 0x000fe2000f8e583f */
[----:B------:R-:W-:Y:S01]  /*1c90*/  UMOV UR5, 0x40000040 ;  /* 0x4000004000057882 */ /* 0x000fe20000000000 */
[----:B------:R-:W-:-:S03]  /*1ca0*/  UMOV UR7, 0x40000040 ;  /* 0x4000004000077882 */ /* 0x000fc60000000000 */
[----:B------:R-:W-:Y:S02]  /*1cb0*/  UMOV UR4, UR11 ;  /* 0x0000000b00047c82 */ /* 0x000fe40008000000 */
[----:B------:R-:W-:Y:S02]  /*1cc0*/  UMOV UR6, UR12 ;  /* 0x0000000c00067c82 */ /* 0x000fe40008000000 */
[----:B------:R-:W-:Y:S01]  /*1cd0*/  HGMMA.64x256x16.F32.BF16 R24, gdesc[UR4], R24, gsb0 ;  /* 0x03e00000041879f0 */ /* 0x000fe20008001818 */
        /* <DEDUP_REMOVED lines=26> */
[----:B------:R-:W-:Y:S01]  /*1e80*/  BPT.TRAP 0x1 ;  /* 0x000000040000795c */ /* 0x000fe20000300000 */
.L_x_30:
[----:B------:R-:W-:-:S13]  /*1e90*/  ISETP.NE.AND P1, PT, R155, RZ, PT ;  /* 0x000000ff9b00720c */ /* 0x000fda0003f25270 */
[----:B-12---:R-:W-:-:S05]  /*1ea0*/  @P1 LEA R4, R3, UR41, 0x3 ;  /* 0x0000002903041c11 */ /* 0x006fca000f8e18ff */
[----:B------:R-:W-:-:S05]  /*1eb0*/  @P1 VIADD R5, R4, 0x28 ;  /* 0x0000002804051836 */ /* 0x000fca0000000000 */
[----:B------:R-:W-:-:S04]  /*1ec0*/  @P1 PRMT R5, R152, 0x654, R5 ;  /* 0x0000065498051816 */ /* 0x000fc80000000005 */
[----:B------:R1:W-:Y:S01]  /*1ed0*/  @P1 SYNCS.ARRIVE.TRANS64.RED.A1T0 RZ, [R5+URZ], RZ ;  /* 0x000000ff05ff19a7 */ /* 0x0003e2000810043f */
[----:B------:R-:W-:-:S13]  /*1ee0*/  ISETP.GT.U32.AND P1, PT, R16, 0x1, PT ;  /* 0x000000011000780c */ /* 0x000fda0003f24070 */
[----:B-1----:R-:W-:Y:S05]  /*1ef0*/  @P1 BRA `(.L_x_31) ;  /* 0x0000000000041947 */ /* 0x002fea0003800000 */
[----:B------:R-:W-:Y:S01]  /*1f00*/  BPT.TRAP 0x1 ;  /* 0x000000040000795c */ /* 0x000fe20000300000 */
.L_x_31:
[----:B------:R-:W-:Y:S01]  /*1f10*/  UIADD3 UR10, UR10, 0x1, URZ ;  /* 0x000000010a0a7890 */ /* 0x000fe2000fffe03f */
[C---:B------:R-:W-:Y:S01]  /*1f20*/  ISETP.GT.AND P2, PT, R0.reuse, 0x1, PT ;  /* 0x000000010000780c */ /* 0x040fe20003f44270 */
[----:B------:R-:W-:Y:S02]  /*1f30*/  VIADD R3, R3, 0x1 ;  /* 0x0000000103037836 */ /* 0x000fe40000000000 */
[----:B------:R-:W-:Y:S01]  /*1f40*/  UISETP.NE.AND UP0, UPT, UR10, 0x5, UPT ;  /* 0x000000050a00788c */ /* 0x000fe2000bf05270 */
[----:B------:R-:W-:Y:S02]  /*1f50*/  VIADD R0, R0, 0xffffffff ;  /* 0xffffffff00007836 */ /* 0x000fe40000000000 */
[C---:B------:R-:W-:Y:S01]  /*1f60*/  ISETP.NE.AND P1, PT, R3.reuse, 0x5, PT ;  /* 0x000000050300780c */ /* 0x040fe20003f25270 */
[----:B------:R-:W-:Y:S02]  /*1f70*/  USEL UR4, URZ, 0x1, UP0 ;  /* 0x000000013f047887 */ /* 0x000fe40008000000 */
[----:B------:R-:W-:Y:S01]  /*1f80*/  USEL UR10, UR10, URZ, UP0 ;  /* 0x0000003f0a0a7287 */ /* 0x000fe20008000000 */
[----:B------:R-:W-:-:S03]  /*1f90*/  SEL R3, R3, RZ, P1 ;  /* 0x000000ff03037207 */ /* 0x000fc60000800000 */
[----:B------:R-:W-:Y:S01]  /*1fa0*/  LOP3.LUT R6, R6, UR4, RZ, 0x3c, !PT ;  /* 0x0000000406067c12 */ /* 0x000fe2000f8e3cff */
[----:B------:R-:W-:Y:S07]  /*1fb0*/  @P2 BRA `(.L_x_32) ;  /* 0xfffffffc00002947 */ /* 0x000fee000383ffff */
.L_x_25:
[----:B-12---:R-:W1:Y:S01]  /*1fc0*/  LDC R0, c[0x0][0x28c] ;  /* 0x0000a300ff007b82 */ /* 0x006e620000000800 */
[----:B------:R2:W-:Y:S01]  /*1fd0*/  SYNCS.ARRIVE.TRANS64.A1T0 RZ, [R160+UR45], RZ ;  /* 0x000000ffa0ff79a7 */ /* 0x0005e2000810002d */
[----:B-1----:R-:W-:-:S13]  /*1fe0*/  ISETP.GE.AND P1, PT, R0, 0x1, PT ;  /* 0x000000010000780c */ /* 0x002fda0003f26270 */
[----:B--2---:R-:W-:Y:S05]  /*1ff0*/  @!P1 BRA `(.L_x_33) ;  /* 0x0000000000449947 */ /* 0x004fea0003800000 */
[----:B------:R-:W-:Y:S05]  /*2000*/  @!P0 BRA `(.L_x_34) ;  /* 0x0000000000048947 */ /* 0x000fea0003800000 */
[----:B------:R-:W-:Y:S01]  /*2010*/  BPT.TRAP 0x1 ;  /* 0x000000040000795c */ /* 0x000fe20000300000 */
.L_x_34:
[----:B------:R-:W-:-:S13]  /*2020*/  ISETP.NE.AND P0, PT, R155, RZ, PT ;  /* 0x000000ff9b00720c */ /* 0x000fda0003f05270 */
[----:B------:R-:W-:-:S05]  /*2030*/  VOTEU.ANY UP0, P0 ;  /* 0x00000000003f7886 */ /* 0x000fca0000000100 */
[----:B------:R-:W-:-:S06]  /*2040*/  @UP0 UIADD3 UR4, UR43, UR38, URZ ;  /* 0x000000262b040290 */ /* 0x000fcc000fffe03f */
[----:B------:R-:W-:Y:S02]  /*2050*/  IMAD.U32 R4, RZ, RZ, UR4 ;  /* 0x00000004ff047e24 */ /* 0x000fe4000f8e00ff */
[----:B------:R-:W-:Y:S02]  /*2060*/  IMAD.U32 R3, RZ, RZ, UR4 ;  /* 0x00000004ff037e24 */ /* 0x000fe4000f8e00ff */
[----:B------:R-:W-:-:S05]  /*2070*/  @P0 IMAD.WIDE.U32 R4, R4, -0x33333333, RZ ;  /* 0xcccccccd04040825 */ /* 0x000fca00078e00ff */
[----:B------:R-:W-:-:S05]  /*2080*/  @P0 SHF.R.U32.HI R0, RZ, 0x2, R5 ;  /* 0x00000002ff000819 */ /* 0x000fca0000011605 */
[----:B------:R-:W-:-:S05]  /*2090*/  @P0 IMAD R0, R0, -0x5, R3 ;  /* 0xfffffffb00000824 */ /* 0x000fca00078e0203 */
[----:B------:R-:W-:-:S05]  /*20a0*/  @P0 LEA R0, R0, UR41, 0x3 ;  /* 0x0000002900000c11 */ /* 0x000fca000f8e18ff */
[----:B------:R-:W-:-:S05]  /*20b0*/  @P0 VIADD R3, R0, 0x28 ;  /* 0x0000002800030836 */ /* 0x000fca0000000000 */
[----:B------:R-:W-:-:S04]  /*20c0*/  @P0 PRMT R3, R152, 0x654, R3 ;  /* 0x0000065498030816 */ /* 0x000fc80000000003 */
[----:B------:R1:W-:Y:S01]  /*20d0*/  @P0 SYNCS.ARRIVE.TRANS64.RED.A1T0 RZ, [R3+URZ], RZ ;  /* 0x000000ff03ff09a7 */ /* 0x0003e2000810043f */
[----:B------:R-:W-:-:S13]  /*20e0*/  ISETP.GT.U32.AND P0, PT, R16, 0x1, PT ;  /* 0x000000011000780c */ /* 0x000fda0003f04070 */
[----:B-1----:R-:W-:Y:S05]  /*20f0*/  @P0 BRA `(.L_x_33) ;  /* 0x0000000000040947 */ /* 0x002fea0003800000 */
[----:B------:R-:W-:Y:S01]  /*2100*/  BPT.TRAP 0x1 ;  /* 0x000000040000795c */ /* 0x000fe20000300000 */
.L_x_33:
[----:B------:R-:W-:Y:S01]  /*2110*/  SHF.L.U32 R0, R175, 0x1f, RZ ;  /* 0x0000001faf007819 */ /* 0x000fe200000006ff */
[----:B------:R-:W-:Y:S01]  /*2120*/  UIADD3 UR38, UR44, UR38, URZ ;  /* 0x000000262c267290 */ /* 0x000fe2000fffe03f */
[----:B------:R-:W1:Y:S01]  /*2130*/  LDC R15, c[0x0][0x288] ;  /* 0x0000a200ff0f7b82 */ /* 0x000e620000000800 */
[----:B------:R-:W-:Y:S01]  /*2140*/  UISETP.GE.U32.AND UP1, UPT, UR44, 0x5, UPT ;  /* 0x000000052c00788c */ /* 0x000fe2000bf26070 */
[----:B------:R-:W-:Y:S01]  /*2150*/  IMAD.SHL.U32 R8, R158, 0x2, RZ ;  /* 0x000000029e087824 */ /* 0x000fe200078e00ff */
[----:B------:R-:W-:Y:S02]  /*2160*/  UISETP.GT.U32.AND UP0, UPT, UR38, 0x4, UPT ;  /* 0x000000042600788c */ /* 0x000fe4000bf04070 */
[----:B------:R-:W-:Y:S02]  /*2170*/  UIMAD.WIDE.U32 UR4, UR38, -0x33333333, URZ ;  /* 0xcccccccd260478a5 */ /* 0x000fe4000f8e003f */
[----:B------:R-:W-:Y:S01]  /*2180*/  UISETP.LT.U32.AND UP0, UPT, UR44, 0x5, UP0 ;  /* 0x000000052c00788c */ /* 0x000fe20008701070 */
[----:B------:R-:W2:Y:S01]  /*2190*/  SYNCS.PHASECHK.TRANS64.TRYWAIT P0, [R159+UR42+0x10], R0 ;  /* 0x000010009f0075a7 */ /* 0x000ea2000800016a */
[----:B------:R-:W-:Y:S01]  /*21a0*/  USHF.R.U32.HI UR4, URZ, 0x2, UR5 ;  /* 0x000000023f047899 */ /* 0x000fe20008011605 */
[----:B------:R-:W-:Y:S01]  /*21b0*/  SHF.R.S32.HI R9, RZ, 0x1f, R8 ;  /* 0x0000001fff097819 */ /* 0x000fe20000011408 */
[----:B------:R-:W-:-:S02]  /*21c0*/  USEL UR6, URZ, 0x1, !UP0 ;  /* 0x000000013f067887 */ /* 0x000fc4000c000000 */
[----:B------:R-:W-:Y:S02]  /*21d0*/  UIMAD UR38, UR4, -0x5, UR38 ;  /* 0xfffffffb042678a4 */ /* 0x000fe4000f8e0226 */
[----:B------:R-:W-:-:S04]  /*21e0*/  ULOP3.LUT UR39, UR39, UR6, URZ, 0x3c, !UPT ;  /* 0x0000000627277292 */ /* 0x000fc8000f8e3c3f */
[----:B------:R-:W-:Y:S01]  /*21f0*/  @UP1 ULOP3.LUT UR39, UR39, 0x1, UR4, 0x78, !UPT ;  /* 0x0000000127271892 */ /* 0x000fe2000f8e7804 */
[----:B-12---:R-:W-:Y:S11]  /*2200*/  @!P0 BRA `(.L_x_35) ;  /* 0x0000009400648947 */ /* 0x006ff60003800000 */
.L_x_318:
[----:B------:R-:W-:Y:S01]  /*2210*/  IMAD.SHL.U32 R14, R19, 0x40, RZ ;  /* 0x00000040130e7824 */ /* 0x000fe200078e00ff */
[----:B------:R-:W-:Y:S01]  /*2220*/  ULDC UR6, c[0x0][0x284] ;  /* 0x0000a10000067ab9 */ /* 0x000fe20000000800 */
[----:B0-----:R-:W-:Y:S01]  /*2230*/  IMAD.SHL.U32 R12, R22, 0x100, RZ ;  /* 0x00000100160c7824 */ /* 0x001fe200078e00ff */
[----:B------:R-:W-:Y:S01]  /*2240*/  SHF.R.S32.HI R165, RZ, 0x1f, R2 ;  /* 0x0000001fffa57819 */ /* 0x000fe20000011402 */
[----:B------:R-:W-:Y:S01]  /*2250*/  ULDC.64 UR4, c[0x0][0x5d0] ;  /* 0x0001740000047ab9 */ /* 0x000fe20000000a00 */
[----:B------:R-:W-:Y:S01]  /*2260*/  ISETP.GE.AND P0, PT, R14, UR6, PT ;  /* 0x000000060e007c0c */ /* 0x000fe2000bf06270 */
[----:B------:R-:W-:Y:S01]  /*2270*/  IMAD.WIDE.U32 R4, R2, UR4, R8 ;  /* 0x0000000402047c25 */ /* 0x000fe2000f8e0008 */
[----:B------:R-:W-:Y:S02]  /*2280*/  SHF.R.S32.HI R13, RZ, 0x1f, R12 ;  /* 0x0000001fff0d7819 */ /* 0x000fe4000001140c */
[C---:B------:R-:W-:Y:S01]  /*2290*/  ISETP.GE.OR P0, PT, R12.reuse, R15, P0 ;  /* 0x0000000f0c00720c */ /* 0x040fe20000706670 */
[----:B------:R-:W-:Y:S01]  /*22a0*/  IMAD R3, R165, UR4, RZ ;  /* 0x00000004a5037c24 */ /* 0x000fe2000f8e02ff */
[----:B------:R-:W-:-:S03]  /*22b0*/  IADD3 R6, P1, R12, R4, RZ ;  /* 0x000000040c067210 */ /* 0x000fc60007f3e0ff */
[----:B------:R-:W-:-:S05]  /*22c0*/  IMAD R3, R2, UR5, R3 ;  /* 0x0000000502037c24 */ /* 0x000fca000f8e0203 */
[----:B------:R-:W-:-:S03]  /*22d0*/  IADD3.X R7, R13, R5, R3, P1, !PT ;  /* 0x000000050d077210 */ /* 0x000fc60000ffe403 */
[----:B------:R-:W-:Y:S05]  /*22e0*/  @P0 BRA `(.L_x_36) ;  /* 0x0000007c00040947 */ /* 0x000fea0003800000 */
[----:B------:R-:W0:Y:S01]  /*22f0*/  LDC.64 R10, c[0x0][0x5c8] ;  /* 0x00017200ff0a7b82 */ /* 0x000e220000000a00 */
[----:B-----5:R-:W-:Y:S01]  /*2300*/  FSETP.NEU.AND P1, PT, R154, RZ, PT ;  /* 0x000000ff9a00720b */ /* 0x020fe20003f2d000 */
[----:B------:R-:W-:Y:S01]  /*2310*/  IMAD R3, R158, -0x2, R15 ;  /* 0xfffffffe9e037824 */ /* 0x000fe200078e020f */
[----:B------:R-:W-:Y:S01]  /*2320*/  BSSY B0, `(.L_x_36) ;  /* 0x00007bd000007945 */ /* 0x000fe20003800000 */
[----:B------:R-:W-:-:S04]  /*2330*/  IMAD.WIDE R166, R19, 0x40, R156 ;  /* 0x0000004013a67825 */ /* 0x000fc800078e029c */
[----:B-1----:R-:W-:Y:S02]  /*2340*/  IMAD.IADD R0, R3, 0x1, -R12 ;  /* 0x0000000103007824 */ /* 0x002fe400078e0a0c */
[----:B------:R-:W-:-:S03]  /*2350*/  IMAD.IADD R3, R163, 0x1, -R14 ;  /* 0x00000001a3037824 */ /* 0x000fc600078e0a0e */
[----:B------:R-:W-:-:S04]  /*2360*/  ISETP.GT.AND P0, PT, R0, RZ, PT ;  /* 0x000000ff0000720c */ /* 0x000fc80003f04270 */
[----:B------:R-:W-:Y:S01]  /*2370*/  ISETP.GT.AND P3, PT, R3, RZ, P0 ;  /* 0x000000ff0300720c */ /* 0x000fe20000764270 */
[-C--:B0-----:R-:W-:Y:S02]  /*2380*/  IMAD R4, R167, R10.reuse, RZ ;  /* 0x0000000aa7047224 */ /* 0x081fe400078e02ff */
[----:B------:R-:W-:-:S04]  /*2390*/  IMAD.WIDE.U32 R6, R166, R10, R6 ;  /* 0x0000000aa6067225 */ /* 0x000fc800078e0006 */
[----:B------:R-:W-:-:S04]  /*23a0*/  IMAD R5, R166, R11, R4 ;  /* 0x0000000ba6057224 */ /* 0x000fc800078e0204 */
[----:B------:R-:W-:Y:S01]  /*23b0*/  IMAD.IADD R181, R7, 0x1, R5 ;  /* 0x0000000107b57824 */ /* 0x000fe200078e0205 */
[----:B------:R-:W-:Y:S06]  /*23c0*/  @!P1 BRA `(.L_x_37) ;  /* 0x0000005400a09947 */ /* 0x000fec0003800000 */
[----:B------:R-:W0:Y:S01]  /*23d0*/  LDC.64 R20, c[0x0][0x5b8] ;  /* 0x00016e00ff147b82 */ /* 0x000e220000000a00 */
[----:B------:R-:W-:-:S07]  /*23e0*/  ULDC.64 UR4, c[0x0][0x5c0] ;  /* 0x0001700000047ab9 */ /* 0x000fce0000000a00 */
[----:B------:R-:W1:Y:S08]  /*23f0*/  LDC.64 R168, c[0x0][0x5b0] ;  /* 0x00016c00ffa87b82 */ /* 0x000e700000000a00 */
[----:B------:R-:W2:Y:S01]  /*2400*/  LDC.64 R14, c[0x0][0x5a8] ;  /* 0x00016a00ff0e7b82 */ /* 0x000ea20000000a00 */
[-C--:B0-----:R-:W-:Y:S02]  /*2410*/  IMAD R7, R165, R20.reuse, RZ ;  /* 0x00000014a5077224 */ /* 0x081fe400078e02ff */
[----:B------:R-:W-:-:S04]  /*2420*/  IMAD.WIDE.U32 R4, R2, R20, R8 ;  /* 0x0000001402047225 */ /* 0x000fc800078e0008 */
[----:B------:R-:W-:Y:S01]  /*2430*/  IMAD R177, R2, R21, R7 ;  /* 0x0000001502b17224 */ /* 0x000fe200078e0207 */
[----:B------:R-:W-:Y:S01]  /*2440*/  IADD3 R164, P1, R12, R4, RZ ;  /* 0x000000040ca47210 */ /* 0x000fe20007f3e0ff */
[----:B-1----:R-:W-:-:S03]  /*2450*/  IMAD R4, R167, R168, RZ ;  /* 0x000000a8a7047224 */ /* 0x002fc600078e02ff */
[----:B------:R-:W-:Y:S01]  /*2460*/  IADD3.X R165, R13, R5, R177, P1, !PT ;  /* 0x000000050da57210 */ /* 0x000fe20000ffe4b1 */
[C---:B------:R-:W-:Y:S02]  /*2470*/  IMAD R179, R166.reuse, R169, R4 ;  /* 0x000000a9a6b37224 */ /* 0x040fe400078e0204 */
[----:B------:R-:W-:-:S04]  /*2480*/  IMAD.WIDE.U32 R4, R166, R168, R164 ;  /* 0x000000a8a6047225 */ /* 0x000fc800078e00a4 */
[----:B------:R-:W-:Y:S01]  /*2490*/  IMAD.IADD R5, R5, 0x1, R179 ;  /* 0x0000000105057824 */ /* 0x000fe200078e02b3 */
[----:B--2---:R-:W-:-:S04]  /*24a0*/  LEA R170, P1, R4, R14, 0x1 ;  /* 0x0000000e04aa7211 */ /* 0x004fc800078208ff */
[----:B------:R-:W-:-:S05]  /*24b0*/  LEA.HI.X R171, R4, R15, R5, 0x1, P1 ;  /* 0x0000000f04ab7211 */ /* 0x000fca00008f0c05 */
[----:B------:R0:W2:Y:S01]  /*24c0*/  @P3 LDG.E.LTC128B.U16 R19, desc[UR36][R170.64] ;  /* 0x00000024aa133981 */ /* 0x0000a2000c1e1520 */
[----:B------:R-:W-:Y:S01]  /*24d0*/  IMAD.WIDE.U32 R4, R166, R168, R12 ;  /* 0x000000a8a6047225 */ /* 0x000fe200078e000c */
[----:B------:R-:W-:Y:S02]  /*24e0*/  BSSY B1, `(.L_x_38) ;  /* 0x0000014000017945 */ /* 0x000fe40003800000 */
[----:B------:R-:W-:-:S04]  /*24f0*/  IADD3 R172, P1, R8, R4, RZ ;  /* 0x0000000408ac7210 */ /* 0x000fc80007f3e0ff */
[----:B------:R-:W-:Y:S01]  /*2500*/  IADD3.X R173, R9, R179, R5, P1, !PT ;  /* 0x000000b309ad7210 */ /* 0x000fe20000ffe405 */
[----:B0-----:R-:W-:Y:S01]  /*2510*/  IMAD.SHL.U32 R170, R168, 0x8, RZ ;  /* 0x00000008a8aa7824 */ /* 0x001fe200078e00ff */
[----:B------:R-:W-:Y:S02]  /*2520*/  LEA R4, P1, R6, UR4, 0x1 ;  /* 0x0000000406047c11 */ /* 0x000fe4000f8208ff */
[----:B------:R-:W-:Y:S01]  /*2530*/  SHF.L.U64.HI R171, R168, 0x3, R169 ;  /* 0x00000003a8ab7819 */ /* 0x000fe200000102a9 */
[----:B------:R-:W-:Y:S01]  /*2540*/  IMAD.WIDE.U32 R172, R2, R20, R172 ;  /* 0x0000001402ac7225 */ /* 0x000fe200078e00ac */
[----:B------:R-:W-:Y:S02]  /*2550*/  LEA.HI.X R5, R6, UR5, R181, 0x1, P1 ;  /* 0x0000000506057c11 */ /* 0x000fe400088f0cb5 */
[----:B------:R-:W-:Y:S02]  /*2560*/  ISETP.GT.AND P1, PT, R0, 0x1, PT ;  /* 0x000000010000780c */ /* 0x000fe40003f24270 */
[----:B------:R-:W-:-:S02]  /*2570*/  LEA R6, P4, R172, R14, 0x1 ;  /* 0x0000000eac067211 */ /* 0x000fc400078808ff */
[----:B------:R-:W-:Y:S01]  /*2580*/  ISETP.GT.AND P2, PT, R3, RZ, P1 ;  /* 0x000000ff0300720c */ /* 0x000fe20000f44270 */
[----:B--2---:R-:W-:-:S04]  /*2590*/  IMAD.U32 R7, R19, 0x10000, RZ ;  /* 0x0001000013077824 */ /* 0x004fc800078e00ff */
[----:B------:R-:W-:-:S04]  /*25a0*/  FMUL R7, R7, R154 ;  /* 0x0000009a07077220 */ /* 0x000fc80000400000 */
[----:B------:R-:W-:-:S05]  /*25b0*/  FFMA R7, R24, R153, R7 ;  /* 0x0000009918077223 */ /* 0x000fca0000000007 */
[----:B------:R-:W-:Y:S01]  /*25c0*/  F2FP.BF16.F32.PACK_AB R21, RZ, R7 ;  /* 0x00000007ff15723e */ /* 0x000fe200000010ff */
[----:B------:R-:W-:-:S04]  /*25d0*/  IMAD.IADD R7, R177, 0x1, R173 ;  /* 0x00000001b1077824 */ /* 0x000fc800078e02ad */
[----:B------:R0:W-:Y:S01]  /*25e0*/  @P3 STG.E.U16 desc[UR36][R4.64], R21 ;  /* 0x0000001504003986 */ /* 0x0001e2000c101524 */
[----:B------:R-:W-:Y:S01]  /*25f0*/  LEA.HI.X R7, R172, R15, R7, 0x1, P4 ;  /* 0x0000000fac077211 */ /* 0x000fe200020f0c07 */
[----:B------:R-:W-:Y:S06]  /*2600*/  @!P2 BRA `(.L_x_39) ;  /* 0x000000000004a947 */ /* 0x000fec0003800000 */
[----:B------:R1:W5:Y:S02]  /*2610*/  LDG.E.LTC128B.U16 R19, desc[UR36][R6.64+0x2] ;  /* 0x0000022406137981 */ /* 0x000364000c1e1520 */
.L_x_39:
[----:B------:R-:W-:Y:S05]  /*2620*/  BSYNC B1 ;  /* 0x0000000000017941 */ /* 0x000fea0003800000 */
.L_x_38:
[----:B0----5:R-:W-:Y:S01]  /*2630*/  IMAD.U32 R21, R19, 0x10000, RZ ;  /* 0x0001000013157824 */ /* 0x021fe200078e00ff */
[----:B------:R-:W-:Y:S01]  /*2640*/  ISETP.GT.AND P0, PT, R3, 0x8, P0 ;  /* 0x000000080300780c */ /* 0x000fe20000704270 */
[----:B------:R-:W-:-:S04]  /*2650*/  IMAD.WIDE.U32 R170, R166, R168, R170 ;  /* 0x000000a8a6aa7225 */ /* 0x000fc800078e00aa */
[----:B------:R-:W-:Y:S01]  /*2660*/  FMUL R22, R21, R154 ;  /* 0x0000009a15167220 */ /* 0x000fe20000400000 */
[----:B------:R-:W-:Y:S01]  /*2670*/  IMAD.IADD R179, R179, 0x1, R171 ;  /* 0x00000001b3b37824 */ /* 0x000fe200078e02ab */
[----:B------:R-:W-:Y:S02]  /*2680*/  IADD3 R21, P3, R164, R170, RZ ;  /* 0x000000aaa4157210 */ /* 0x000fe40007f7e0ff */
[----:B------:R-:W-:-:S03]  /*2690*/  FFMA R22, R25, R153, R22 ;  /* 0x0000009919167223 */ /* 0x000fc60000000016 */
[----:B------:R-:W-:Y:S01]  /*26a0*/  IMAD.X R164, R179, 0x1, R165, P3 ;  /* 0x00000001b3a47824 */ /* 0x000fe200018e06a5 */
[C---:B------:R-:W-:Y:S02]  /*26b0*/  LEA R24, P3, R21.reuse, R14, 0x1 ;  /* 0x0000000e15187211 */ /* 0x040fe400078608ff */
[----:B------:R-:W-:Y:S02]  /*26c0*/  F2FP.BF16.F32.PACK_AB R22, RZ, R22 ;  /* 0x00000016ff16723e */ /* 0x000fe400000010ff */
[----:B------:R-:W-:Y:S02]  /*26d0*/  LEA.HI.X R25, R21, R15, R164, 0x1, P3 ;  /* 0x0000000f15197211 */ /* 0x000fe400018f0ca4 */
[----:B------:R-:W-:Y:S02]  /*26e0*/  PRMT R21, R22, 0x7610, R21 ;  /* 0x0000761016157816 */ /* 0x000fe40000000015 */
[----:B------:R-:W-:-:S03]  /*26f0*/  PRMT R22, R19, 0x7610, R22 ;  /* 0x0000761013167816 */ /* 0x000fc60000000016 */
[----:B------:R0:W-:Y:S04]  /*2700*/  @P2 STG.E.U16 desc[UR36][R4.64+0x2], R21 ;  /* 0x0000021504002986 */ /* 0x0001e8000c101524 */
[----:B------:R-:W2:Y:S01]  /*2710*/  @P0 LDG.E.LTC128B.U16 R22, desc[UR36][R24.64] ;  /* 0x0000002418160981 */ /* 0x000ea2000c1e1520 */
[----:B------:R-:W-:Y:S01]  /*2720*/  IADD3 R8, P2, P3, R8, R170, R12 ;  /* 0x000000aa08087210 */ /* 0x000fe20007b5e00c */
[----:B------:R-:W-:Y:S01]  /*2730*/  BSSY B1, `(.L_x_40) ;  /* 0x0000011000017945 */ /* 0x000fe20003800000 */
[C---:B------:R-:W-:Y:S02]  /*2740*/  SHF.L.U64.HI R11, R10.reuse, 0x4, R11 ;  /* 0x000000040a0b7819 */ /* 0x040fe4000001020b */
[----:B------:R-:W-:Y:S02]  /*2750*/  IADD3.X R9, R9, R179, R13, P2, P3 ;  /* 0x000000b309097210 */ /* 0x000fe400017e640d */
[----:B------:R-:W-:-:S02]  /*2760*/  LEA R10, P2, R10, R4, 0x4 ;  /* 0x000000040a0a7211 */ /* 0x000fc400078420ff */
[----:B------:R-:W-:Y:S01]  /*2770*/  ISETP.GT.AND P1, PT, R3, 0x8, P1 ;  /* 0x000000080300780c */ /* 0x000fe20000f24270 */
[----:B0-----:R-:W-:-:S04]  /*2780*/  IMAD.WIDE.U32 R20, R2, R20, R8 ;  /* 0x0000001402147225 */ /* 0x001fc800078e0008 */
[----:B------:R-:W-:Y:S01]  /*2790*/  IMAD.X R11, R11, 0x1, R5, P2 ;  /* 0x000000010b0b7824 */ /* 0x000fe200010e0605 */
[----:B------:R-:W-:Y:S01]  /*27a0*/  LEA R8, P3, R20, R14, 0x1 ;  /* 0x0000000e14087211 */ /* 0x000fe200078608ff */
[----:B------:R-:W-:-:S05]  /*27b0*/  IMAD.IADD R2, R177, 0x1, R21 ;  /* 0x00000001b1027824 */ /* 0x000fca00078e0215 */
[----:B------:R-:W-:Y:S01]  /*27c0*/  LEA.HI.X R9, R20, R15, R2, 0x1, P3 ;  /* 0x0000000f14097211 */ /* 0x000fe200018f0c02 */
[----:B--2---:R-:W-:-:S04]  /*27d0*/  IMAD.U32 R19, R22, 0x10000, RZ ;  /* 0x0001000016137824 */ /* 0x004fc800078e00ff */
[----:B------:R-:W-:-:S04]  /*27e0*/  FMUL R19, R19, R154 ;  /* 0x0000009a13137220 */ /* 0x000fc80000400000 */
[----:B------:R-:W-:-:S05]  /*27f0*/  FFMA R19, R26, R153, R19 ;  /* 0x000000991a137223 */ /* 0x000fca0000000013 */
[----:B------:R-:W-:-:S05]  /*2800*/  F2FP.BF16.F32.PACK_AB R19, RZ, R19 ;  /* 0x00000013ff13723e */ /* 0x000fca00000010ff */
[----:B------:R0:W-:Y:S01]  /*2810*/  @P0 STG.E.U16 desc[UR36][R10.64], R19 ;  /* 0x000000130a000986 */ /* 0x0001e2000c101524 */
[----:B------:R-:W-:Y:S05]  /*2820*/  @!P1 BRA `(.L_x_41) ;  /* 0x0000000000049947 */ /* 0x000fea0003800000 */
[----:B------:R2:W5:Y:S02]  /*2830*/  LDG.E.LTC128B.U16 R22, desc[UR36][R8.64+0x2] ;  /* 0x0000022408167981 */ /* 0x000564000c1e1520 */
.L_x_41:
[----:B------:R-:W-:Y:S05]  /*2840*/  BSYNC B1 ;  /* 0x0000000000017941 */ /* 0x000fea0003800000 */
.L_x_40:
[----:B-----5:R-:W-:Y:S01]  /*2850*/  IMAD.U32 R13, R22, 0x10000, RZ ;  /* 0x00010000160d7824 */ /* 0x020fe200078e00ff */
[----:B------:R-:W-:Y:S01]  /*2860*/  ISETP.GT.AND P0, PT, R0, 0x8, PT ;  /* 0x000000080000780c */ /* 0x000fe20003f04270 */
[----:B------:R-:W-:Y:S02]  /*2870*/  BSSY B1, `(.L_x_42) ;  /* 0x0000008000017945 */ /* 0x000fe40003800000 */
[----:B------:R-:W-:Y:S01]  /*2880*/  FMUL R2, R13, R154 ;  /* 0x0000009a0d027220 */ /* 0x000fe20000400000 */
[----:B------:R-:W-:-:S03]  /*2890*/  ISETP.GT.AND P2, PT, R3, RZ, P0 ;  /* 0x000000ff0300720c */ /* 0x000fc60000744270 */
[----:B------:R-:W-:-:S05]  /*28a0*/  FFMA R2, R27, R153, R2 ;  /* 0x000000991b027223 */ /* 0x000fca0000000002 */
[----:B------:R-:W-:-:S05]  /*28b0*/  F2FP.BF16.F32.PACK_AB R2, RZ, R2 ;  /* 0x00000002ff02723e */ /* 0x000fca00000010ff */
[----:B------:R3:W-:Y:S01]  /*28c0*/  @P1 STG.E.U16 desc[UR36][R10.64+0x2], R2 ;  /* 0x000002020a001986 */ /* 0x0007e2000c101524 */
[----:B------:R-:W-:Y:S05]  /*28d0*/  @!P2 BRA `(.L_x_43) ;  /* 0x000000000004a947 */ /* 0x000fea0003800000 */
[----:B------:R4:W5:Y:S02]  /*28e0*/  LDG.E.LTC128B.U16 R22, desc[UR36][R6.64+0x10] ;  /* 0x0000102406167981 */ /* 0x000964000c1e1520 */
.L_x_43:
[----:B------:R-:W-:Y:S05]  /*28f0*/  BSYNC B1 ;  /* 0x0000000000017941 */ /* 0x000fea0003800000 */
.L_x_42:
        /* <DEDUP_REMOVED lines=10> */
.L_x_45:
[----:B------:R-:W-:Y:S05]  /*29a0*/  BSYNC B1 ;  /* 0x0000000000017941 */ /* 0x000fea0003800000 */
.L_x_44:
[----:B0----5:R-:W-:Y:S01]  /*29b0*/  IMAD.U32 R13, R22, 0x10000, RZ ;  /* 0x00010000160d7824 */ /* 0x021fe200078e00ff */
[----:B------:R-:W-:Y:S01]  /*29c0*/  ISETP.GT.AND P0, PT, R3, 0x8, P0 ;  /* 0x000000080300780c */ /* 0x000fe20000704270 */
[----:B------:R-:W-:Y:S02]  /*29d0*/  BSSY B1, `(.L_x_46) ;  /* 0x0000007000017945 */ /* 0x000fe40003800000 */
[----:B---3--:R-:W-:-:S04]  /*29e0*/  FMUL R2, R13, R154 ;  /* 0x0000009a0d027220 */ /* 0x008fc80000400000 */
[----:B------:R-:W-:-:S05]  /*29f0*/  FFMA R2, R29, R153, R2 ;  /* 0x000000991d027223 */ /* 0x000fca0000000002 */
[----:B------:R-:W-:-:S05]  /*2a00*/  F2FP.BF16.F32.PACK_AB R2, RZ, R2 ;  /* 0x00000002ff02723e */ /* 0x000fca00000010ff */
[----:B------:R0:W-:Y:S01]  /*2a10*/  @P3 STG.E.U16 desc[UR36][R4.64+0x12], R2 ;  /* 0x0000120204003986 */ /* 0x0001e2000c101524 */
[----:B------:R-:W-:Y:S05]  /*2a20*/  @!P0 BRA `(.L_x_47) ;  /* 0x0000000000048947 */ /* 0x000fea0003800000 */
[----:B------:R3:W5:Y:S02]  /*2a30*/  LDG.E.LTC128B.U16 R22, desc[UR36][R8.64+0x10] ;  /* 0x0000102408167981 */ /* 0x000764000c1e1520 */
.L_x_47:
[----:B------:R-:W-:Y:S05]  /*2a40*/  BSYNC B1 ;  /* 0x0000000000017941 */ /* 0x000fea0003800000 */
.L_x_46:
[----:B-----5:R-:W-:Y:S01]  /*2a50*/  IMAD.U32 R13, R22, 0x10000, RZ ;  /* 0x00010000160d7824 */ /* 0x020fe200078e00ff */
[----:B------:R-:W-:Y:S01]  /*2a60*/  ISETP.GT.AND P1, PT, R3, 0x8, P1 ;  /* 0x000000080300780c */ /* 0x000fe20000f24270 */
[----:B------:R-:W-:Y:S02]  /*2a70*/  BSSY B1, `(.L_x_48) ;  /* 0x0000007000017945 */ /* 0x000fe40003800000 */
[----:B------:R-:W-:-:S04]  /*2a80*/  FMUL R13, R13, R154 ;  /* 0x0000009a0d0d7220 */ /* 0x000fc80000400000 */
[----:B------:R-:W-:-:S05]  /*2a90*/  FFMA R13, R30, R153, R13 ;  /* 0x000000991e0d7223 */ /* 0x000fca000000000d */
[----:B------:R-:W-:-:S05]  /*2aa0*/  F2FP.BF16.F32.PACK_AB R13, RZ, R13 ;  /* 0x0000000dff0d723e */ /* 0x000fca00000010ff */
[----:B------:R0:W-:Y:S01]  /*2ab0*/  @P0 STG.E.U16 desc[UR36][R10.64+0x10], R13 ;  /* 0x0000100d0a000986 */ /* 0x0001e2000c101524 */
[----:B------:R-:W-:Y:S05]  /*2ac0*/  @!P1 BRA `(.L_x_49) ;  /* 0x0000000000049947 */ /* 0x000fea0003800000 */
[----:B------:R0:W5:Y:S02]  /*2ad0*/  LDG.E.LTC128B.U16 R22, desc[UR36][R8.64+0x12] ;  /* 0x0000122408167981 */ /* 0x000164000c1e1520 */
.L_x_49:
[----:B------:R-:W-:Y:S05]  /*2ae0*/  BSYNC B1 ;  /* 0x0000000000017941 */ /* 0x000fea0003800000 */
.L_x_48:
[----:B0----5:R-:W-:Y:S01]  /*2af0*/  IMAD.U32 R13, R22, 0x10000, RZ ;  /* 0x00010000160d7824 */ /* 0x021fe200078e00ff */
        /* <DEDUP_REMOVED lines=9> */
.L_x_51:
[----:B------:R-:W-:Y:S05]  /*2b90*/  BSYNC B1 ;  /* 0x0000000000017941 */ /* 0x000fea0003800000 */
.L_x_50:
        /* <DEDUP_REMOVED lines=10> */
.L_x_53:
[----:B------:R-:W-:Y:S05]  /*2c40*/  BSYNC B1 ;  /* 0x0000000000017941 */ /* 0x000fea0003800000 */
.L_x_52:
[----:B0----5:R-:W-:Y:S01]  /*2c50*/  IMAD.U32 R13, R22, 0x10000, RZ ;  /* 0x00010000160d7824 */ /* 0x021fe200078e00ff */
        /* <DEDUP_REMOVED lines=8> */
.L_x_55:
[----:B------:R-:W-:Y:S05]  /*2ce0*/  BSYNC B1 ;  /* 0x0000000000017941 */ /* 0x000fea0003800000 */
.L_x_54:
        /* <DEDUP_REMOVED lines=9> */
.L_x_57:
[----:B------:R-:W-:Y:S05]  /*2d80*/  BSYNC B1 ;  /* 0x0000000000017941 */ /* 0x000fea0003800000 */
.L_x_56:
        /* <DEDUP_REMOVED lines=10> */
.L_x_59:
[----:B------:R-:W-:Y:S05]  /*2e30*/  BSYNC B1 ;  /* 0x0000000000017941 */ /* 0x000fea0003800000 */
.L_x_58:
        /* <DEDUP_REMOVED lines=10> */
.L_x_61:
[----:B------:R-:W-:Y:S05]  /*2ee0*/  BSYNC B1 ;  /* 0x0000000000017941 */ /* 0x000fea0003800000 */
.L_x_60:
        /* <DEDUP_REMOVED lines=9> */
.L_x_63:
[----:B------:R-:W-:Y:S05]  /*2f80*/  BSYNC B1 ;  /* 0x0000000000017941 */ /* 0x000fea0003800000 */
.L_x_62:
        /* <DEDUP_REMOVED lines=9> */
.L_x_65:
[----:B------:R-:W-:Y:S05]  /*3020*/  BSYNC B1 ;  /* 0x0000000000017941 */ /* 0x000fea0003800000 */
.L_x_64:
        /* <DEDUP_REMOVED lines=10> */
.L_x_67:
[----:B------:R-:W-:Y:S05]  /*30d0*/  BSYNC B1 ;  /* 0x0000000000017941 */ /* 0x000fea0003800000 */
.L_x_66:
        /* <DEDUP_REMOVED lines=10> */
.L_x_69:
[----:B------:R-:W-:Y:S05]  /*3180*/  BSYNC B1 ;  /* 0x0000000000017941 */ /* 0x000fea0003800000 */
.L_x_68:
        /* <DEDUP_REMOVED lines=9> */
.L_x_71:
[----:B------:R-:W-:Y:S05]  /*3220*/  BSYNC B1 ;  /* 0x0000000000017941 */ /* 0x000fea0003800000 */
.L_x_70:
        /* <DEDUP_REMOVED lines=9> */
.L_x_73:
[----:B------:R-:W-:Y:S05]  /*32c0*/  BSYNC B1 ;  /* 0x0000000000017941 */ /* 0x000fea0003800000 */
.L_x_72:
        /* <DEDUP_REMOVED lines=10> */
.L_x_75:
[----:B------:R-:W-:Y:S05]  /*3370*/  BSYNC B1 ;  /* 0x0000000000017941 */ /* 0x000fea0003800000 */
.L_x_74:
        /* <DEDUP_REMOVED lines=10> */
.L_x_77:
[----:B------:R-:W-:Y:S05]  /*3420*/  BSYNC B1 ;  /* 0x0000000000017941 */ /* 0x000fea0003800000 */
.L_x_76:
        /* <DEDUP_REMOVED lines=9> */
.L_x_79:
[----:B------:R-:W-:Y:S05]  /*34c0*/  BSYNC B1 ;  /* 0x0000000000017941 */ /* 0x000fea0003800000 */
.L_x_78:
        /* <DEDUP_REMOVED lines=9> */
.L_x_81:
[----:B------:R-:W-:Y:S05]  /*3560*/  BSYNC B1 ;  /* 0x0000000000017941 */ /* 0x000fea0003800000 */
.L_x_80:
        /* <DEDUP_REMOVED lines=10> */
.L_x_83:
[----:B------:R-:W-:Y:S05]  /*3610*/  BSYNC B1 ;  /* 0x0000000000017941 */ /* 0x000fea0003800000 */
.L_x_82:
        /* <DEDUP_REMOVED lines=10> */
.L_x_85:
[----:B------:R-:W-:Y:S05]  /*36c0*/  BSYNC B1 ;  /* 0x0000000000017941 */ /* 0x000fea0003800000 */
.L_x_84:
        /* <DEDUP_REMOVED lines=9> */
.L_x_87:
[----:B------:R-:W-:Y:S05]  /*3760*/  BSYNC B1 ;  /* 0x0000000000017941 */ /* 0x000fea0003800000 */
.L_x_86:
        /* <DEDUP_REMOVED lines=9> */
.L_x_89:
[----:B------:R-:W-:Y:S05]  /*3800*/  BSYNC B1 ;  /* 0x0000000000017941 */ /* 0x000fea0003800000 */
.L_x_88:
        /* <DEDUP_REMOVED lines=10> */
.L_x_91:
[----:B------:R-:W-:Y:S05]  /*38b0*/  BSYNC B1 ;  /* 0x0000000000017941 */ /* 0x000fea0003800000 */
.L_x_90:
        /* <DEDUP_REMOVED lines=10> */
.L_x_93:
[----:B------:R-:W-:Y:S05]  /*3960*/  BSYNC B1 ;  /* 0x0000000000017941 */ /* 0x000fea0003800000 */
.L_x_92:
        /* <DEDUP_REMOVED lines=9> */
.L_x_95:
[----:B------:R-:W-:Y:S05]  /*3a00*/  BSYNC B1 ;  /* 0x0000000000017941 */ /* 0x000fea0003800000 */
.L_x_94:
        /* <DEDUP_REMOVED lines=9> */
.L_x_97:
[----:B------:R-:W-:Y:S05]  /*3aa0*/  BSYNC B1 ;  /* 0x0000000000017941 */ /* 0x000fea0003800000 */
.L_x_96:
        /* <DEDUP_REMOVED lines=10> */
.L_x_99:
[----:B------:R-:W-:Y:S05]  /*3b50*/  BSYNC B1 ;  /* 0x0000000000017941 */ /* 0x000fea0003800000 */
.L_x_98:
        /* <DEDUP_REMOVED lines=10> */
.L_x_101:
[----:B------:R-:W-:Y:S05]  /*3c00*/  BSYNC B1 ;  /* 0x0000000000017941 */ /* 0x000fea0003800000 */
.L_x_100:
        /* <DEDUP_REMOVED lines=9> */
.L_x_103:
[----:B------:R-:W-:Y:S05]  /*3ca0*/  BSYNC B1 ;  /* 0x0000000000017941 */ /* 0x000fea0003800000 */
.L_x_102:
        /* <DEDUP_REMOVED lines=9> */
.L_x_105:
[----:B------:R-:W-:Y:S05]  /*3d40*/  BSYNC B1 ;  /* 0x0000000000017941 */ /* 0x000fea0003800000 */
.L_x_104:
        /* <DEDUP_REMOVED lines=10> */
.L_x_107:
[----:B------:R-:W-:Y:S05]  /*3df0*/  BSYNC B1 ;  /* 0x0000000000017941 */ /* 0x000fea0003800000 */
.L_x_106:
        /* <DEDUP_REMOVED lines=10> */
.L_x_109:
[----:B------:R-:W-:Y:S05]  /*3ea0*/  BSYNC B1 ;  /* 0x0000000000017941 */ /* 0x000fea0003800000 */
.L_x_108:
        /* <DEDUP_REMOVED lines=9> */
.L_x_111:
[----:B------:R-:W-:Y:S05]  /*3f40*/  BSYNC B1 ;  /* 0x0000000000017941 */ /* 0x000fea0003800000 */
.L_x_110:
        /* <DEDUP_REMOVED lines=9> */
.L_x_113:
[----:B------:R-:W-:Y:S05]  /*3fe0*/  BSYNC B1 ;  /* 0x0000000000017941 */ /* 0x000fea0003800000 */
.L_x_112:
        /* <DEDUP_REMOVED lines=10> */
.L_x_115:
[----:B------:R-:W-:Y:S05]  /*4090*/  BSYNC B1 ;  /* 0x0000000000017941 */ /* 0x000fea0003800000 */
.L_x_114:
        /* <DEDUP_REMOVED lines=10> */
.L_x_117:
[----:B------:R-:W-:Y:S05]  /*4140*/  BSYNC B1 ;  /* 0x0000000000017941 */ /* 0x000fea0003800000 */
.L_x_116:
        /* <DEDUP_REMOVED lines=9> */
.L_x_119:
[----:B------:R-:W-:Y:S05]  /*41e0*/  BSYNC B1 ;  /* 0x0000000000017941 */ /* 0x000fea0003800000 */
.L_x_118:
        /* <DEDUP_REMOVED lines=9> */
.L_x_121:
[----:B------:R-:W-:Y:S05]  /*4280*/  BSYNC B1 ;  /* 0x0000000000017941 */ /* 0x000fea0003800000 */
.L_x_120:
        /* <DEDUP_REMOVED lines=10> */
.L_x_123:
[----:B------:R-:W-:Y:S05]  /*4330*/  BSYNC B1 ;  /* 0x0000000000017941 */ /* 0x000fea0003800000 */
.L_x_122:
        /* <DEDUP_REMOVED lines=10> */
.L_x_125:
[----:B------:R-:W-:Y:S05]  /*43e0*/  BSYNC B1 ;  /* 0x0000000000017941 */ /* 0x000fea0003800000 */
.L_x_124:
        /* <DEDUP_REMOVED lines=9> */
.L_x_127:
[----:B------:R-:W-:Y:S05]  /*4480*/  BSYNC B1 ;  /* 0x0000000000017941 */ /* 0x000fea0003800000 */
.L_x_126:
        /* <DEDUP_REMOVED lines=9> */
.L_x_129:
[----:B------:R-:W-:Y:S05]  /*4520*/  BSYNC B1 ;  /* 0x0000000000017941 */ /* 0x000fea0003800000 */
.L_x_128:
        /* <DEDUP_REMOVED lines=10> */
.L_x_131:
[----:B------:R-:W-:Y:S05]  /*45d0*/  BSYNC B1 ;  /* 0x0000000000017941 */ /* 0x000fea0003800000 */
.L_x_130:
        /* <DEDUP_REMOVED lines=10> */
.L_x_133:
[----:B------:R-:W-:Y:S05]  /*4680*/  BSYNC B1 ;  /* 0x0000000000017941 */ /* 0x000fea0003800000 */
.L_x_132:
        /* <DEDUP_REMOVED lines=9> */
.L_x_135:
[----:B------:R-:W-:Y:S05]  /*4720*/  BSYNC B1 ;  /* 0x0000000000017941 */ /* 0x000fea0003800000 */
.L_x_134:
        /* <DEDUP_REMOVED lines=9> */
.L_x_137:
[----:B------:R-:W-:Y:S05]  /*47c0*/  BSYNC B1 ;  /* 0x0000000000017941 */ /* 0x000fea0003800000 */
.L_x_136:
        /* <DEDUP_REMOVED lines=10> */
.L_x_139:
[----:B------:R-:W-:Y:S05]  /*4870*/  BSYNC B1 ;  /* 0x0000000000017941 */ /* 0x000fea0003800000 */
.L_x_138:
        /* <DEDUP_REMOVED lines=10> */
.L_x_141:
[----:B------:R-:W-:Y:S05]  /*4920*/  BSYNC B1 ;  /* 0x0000000000017941 */ /* 0x000fea0003800000 */
.L_x_140:
        /* <DEDUP_REMOVED lines=9> */
.L_x_143:
[----:B------:R-:W-:Y:S05]  /*49c0*/  BSYNC B1 ;  /* 0x0000000000017941 */ /* 0x000fea0003800000 */
.L_x_142:
        /* <DEDUP_REMOVED lines=9> */
.L_x_145:
[----:B------:R-:W-:Y:S05]  /*4a60*/  BSYNC B1 ;  /* 0x0000000000017941 */ /* 0x000fea0003800000 */
.L_x_144:
        /* <DEDUP_REMOVED lines=10> */
.L_x_147:
[----:B------:R-:W-:Y:S05]  /*4b10*/  BSYNC B1 ;  /* 0x0000000000017941 */ /* 0x000fea0003800000 */
.L_x_146:
        /* <DEDUP_REMOVED lines=10> */
.L_x_149:
[----:B------:R-:W-:Y:S05]  /*4bc0*/  BSYNC B1 ;  /* 0x0000000000017941 */ /* 0x000fea0003800000 */
.L_x_148:
        /* <DEDUP_REMOVED lines=9> */
.L_x_151:
[----:B------:R-:W-:Y:S05]  /*4c60*/  BSYNC B1 ;  /* 0x0000000000017941 */ /* 0x000fea0003800000 */
.L_x_150:
        /* <DEDUP_REMOVED lines=9> */
.L_x_153:
[----:B------:R-:W-:Y:S05]  /*4d00*/  BSYNC B1 ;  /* 0x0000000000017941 */ /* 0x000fea0003800000 */
.L_x_152:
        /* <DEDUP_REMOVED lines=10> */
.L_x_155:
[----:B------:R-:W-:Y:S05]  /*4db0*/  BSYNC B1 ;  /* 0x0000000000017941 */ /* 0x000fea0003800000 */
.L_x_154:
        /* <DEDUP_REMOVED lines=10> */
.L_x_157:
[----:B------:R-:W-:Y:S05]  /*4e60*/  BSYNC B1 ;  /* 0x0000000000017941 */ /* 0x000fea0003800000 */
.L_x_156:
        /* <DEDUP_REMOVED lines=9> */
.L_x_159:
[----:B------:R-:W-:Y:S05]  /*4f00*/  BSYNC B1 ;  /* 0x0000000000017941 */ /* 0x000fea0003800000 */
.L_x_158:
        /* <DEDUP_REMOVED lines=9> */
.L_x_161:
[----:B------:R-:W-:Y:S05]  /*4fa0*/  BSYNC B1 ;  /* 0x0000000000017941 */ /* 0x000fea0003800000 */
.L_x_160:
        /* <DEDUP_REMOVED lines=10> */
.L_x_163:
[----:B------:R-:W-:Y:S05]  /*5050*/  BSYNC B1 ;  /* 0x0000000000017941 */ /* 0x000fea0003800000 */
.L_x_162:
        /* <DEDUP_REMOVED lines=10> */
.L_x_165:
[----:B------:R-:W-:Y:S05]  /*5100*/  BSYNC B1 ;  /* 0x0000000000017941 */ /* 0x000fea0003800000 */
.L_x_164:
        /* <DEDUP_REMOVED lines=9> */
.L_x_167:
[----:B------:R-:W-:Y:S05]  /*51a0*/  BSYNC B1 ;  /* 0x0000000000017941 */ /* 0x000fea0003800000 */
.L_x_166:
        /* <DEDUP_REMOVED lines=9> */
.L_x_169:
[----:B------:R-:W-:Y:S05]  /*5240*/  BSYNC B1 ;  /* 0x0000000000017941 */ /* 0x000fea0003800000 */
.L_x_168:
        /* <DEDUP_REMOVED lines=10> */
.L_x_171:
[----:B------:R-:W-:Y:S05]  /*52f0*/  BSYNC B1 ;  /* 0x0000000000017941 */ /* 0x000fea0003800000 */
.L_x_170:
        /* <DEDUP_REMOVED lines=10> */
.L_x_173:
[----:B------:R-:W-:Y:S05]  /*53a0*/  BSYNC B1 ;  /* 0x0000000000017941 */ /* 0x000fea0003800000 */
.L_x_172:
        /* <DEDUP_REMOVED lines=9> */
.L_x_175:
[----:B------:R-:W-:Y:S05]  /*5440*/  BSYNC B1 ;  /* 0x0000000000017941 */ /* 0x000fea0003800000 */
.L_x_174:
        /* <DEDUP_REMOVED lines=9> */
.L_x_177:
[----:B------:R-:W-:Y:S05]  /*54e0*/  BSYNC B1 ;  /* 0x0000000000017941 */ /* 0x000fea0003800000 */
.L_x_176:
        /* <DEDUP_REMOVED lines=10> */
.L_x_179:
[----:B------:R-:W-:Y:S05]  /*5590*/  BSYNC B1 ;  /* 0x0000000000017941 */ /* 0x000fea0003800000 */
.L_x_178:
        /* <DEDUP_REMOVED lines=10> */
.L_x_181:
[----:B------:R-:W-:Y:S05]  /*5640*/  BSYNC B1 ;  /* 0x0000000000017941 */ /* 0x000fea0003800000 */
.L_x_180:
        /* <DEDUP_REMOVED lines=9> */
.L_x_183:
[----:B------:R-:W-:Y:S05]  /*56e0*/  BSYNC B1 ;  /* 0x0000000000017941 */ /* 0x000fea0003800000 */
.L_x_182:
        /* <DEDUP_REMOVED lines=9> */
.L_x_185:
[----:B------:R-:W-:Y:S05]  /*5780*/  BSYNC B1 ;  /* 0x0000000000017941 */ /* 0x000fea0003800000 */
.L_x_184:
        /* <DEDUP_REMOVED lines=10> */
.L_x_187:
[----:B------:R-:W-:Y:S05]  /*5830*/  BSYNC B1 ;  /* 0x0000000000017941 */ /* 0x000fea0003800000 */
.L_x_186:
        /* <DEDUP_REMOVED lines=10> */
.L_x_189:
[----:B------:R-:W-:Y:S05]  /*58e0*/  BSYNC B1 ;  /* 0x0000000000017941 */ /* 0x000fea0003800000 */
.L_x_188:
        /* <DEDUP_REMOVED lines=9> */
.L_x_191:
[----:B------:R-:W-:Y:S05]  /*5980*/  BSYNC B1 ;  /* 0x0000000000017941 */ /* 0x000fea0003800000 */
.L_x_190:
        /* <DEDUP_REMOVED lines=9> */
.L_x_193:
[----:B------:R-:W-:Y:S05]  /*5a20*/  BSYNC B1 ;  /* 0x0000000000017941 */ /* 0x000fea0003800000 */
.L_x_192:
        /* <DEDUP_REMOVED lines=10> */
.L_x_195:
[----:B------:R-:W-:Y:S05]  /*5ad0*/  BSYNC B1 ;  /* 0x0000000000017941 */ /* 0x000fea0003800000 */
.L_x_194:
        /* <DEDUP_REMOVED lines=10> */
.L_x_197:
[----:B------:R-:W-:Y:S05]  /*5b80*/  BSYNC B1 ;  /* 0x0000000000017941 */ /* 0x000fea0003800000 */
.L_x_196:
        /* <DEDUP_REMOVED lines=9> */
.L_x_199:
[----:B------:R-:W-:Y:S05]  /*5c20*/  BSYNC B1 ;  /* 0x0000000000017941 */ /* 0x000fea0003800000 */
.L_x_198:
        /* <DEDUP_REMOVED lines=9> */
.L_x_201:
[----:B------:R-:W-:Y:S05]  /*5cc0*/  BSYNC B1 ;  /* 0x0000000000017941 */ /* 0x000fea0003800000 */
.L_x_200:
        /* <DEDUP_REMOVED lines=10> */
.L_x_203:
[----:B------:R-:W-:Y:S05]  /*5d70*/  BSYNC B1 ;  /* 0x0000000000017941 */ /* 0x000fea0003800000 */
.L_x_202:
        /* <DEDUP_REMOVED lines=10> */
.L_x_205:
[----:B------:R-:W-:Y:S05]  /*5e20*/  BSYNC B1 ;  /* 0x0000000000017941 */ /* 0x000fea0003800000 */
.L_x_204:
        /* <DEDUP_REMOVED lines=9> */
.L_x_207:
[----:B------:R-:W-:Y:S05]  /*5ec0*/  BSYNC B1 ;  /* 0x0000000000017941 */ /* 0x000fea0003800000 */
.L_x_206:
        /* <DEDUP_REMOVED lines=9> */
.L_x_209:
[----:B------:R-:W-:Y:S05]  /*5f60*/  BSYNC B1 ;  /* 0x0000000000017941 */ /* 0x000fea0003800000 */
.L_x_208:
        /* <DEDUP_REMOVED lines=10> */
.L_x_211:
[----:B------:R-:W-:Y:S05]  /*6010*/  BSYNC B1 ;  /* 0x0000000000017941 */ /* 0x000fea0003800000 */
.L_x_210:
        /* <DEDUP_REMOVED lines=10> */
.L_x_213:
[----:B------:R-:W-:Y:S05]  /*60c0*/  BSYNC B1 ;  /* 0x0000000000017941 */ /* 0x000fea0003800000 */
.L_x_212:
        /* <DEDUP_REMOVED lines=9> */
.L_x_215:
[----:B------:R-:W-:Y:S05]  /*6160*/  BSYNC B1 ;  /* 0x0000000000017941 */ /* 0x000fea0003800000 */
.L_x_214:
        /* <DEDUP_REMOVED lines=9> */
.L_x_217:
[----:B------:R-:W-:Y:S05]  /*6200*/  BSYNC B1 ;  /* 0x0000000000017941 */ /* 0x000fea0003800000 */
.L_x_216:
        /* <DEDUP_REMOVED lines=10> */
.L_x_219:
[----:B------:R-:W-:Y:S05]  /*62b0*/  BSYNC B1 ;  /* 0x0000000000017941 */ /* 0x000fea0003800000 */
.L_x_218:
        /* <DEDUP_REMOVED lines=10> */
.L_x_221:
[----:B------:R-:W-:Y:S05]  /*6360*/  BSYNC B1 ;  /* 0x0000000000017941 */ /* 0x000fea0003800000 */
.L_x_220:
        /* <DEDUP_REMOVED lines=9> */
.L_x_223:
[----:B------:R-:W-:Y:S05]  /*6400*/  BSYNC B1 ;  /* 0x0000000000017941 */ /* 0x000fea0003800000 */
.L_x_222:
        /* <DEDUP_REMOVED lines=9> */
.L_x_225:
[----:B------:R-:W-:Y:S05]  /*64a0*/  BSYNC B1 ;  /* 0x0000000000017941 */ /* 0x000fea0003800000 */
.L_x_224:
        /* <DEDUP_REMOVED lines=10> */
.L_x_227:
[----:B------:R-:W-:Y:S05]  /*6550*/  BSYNC B1 ;  /* 0x0000000000017941 */ /* 0x000fea0003800000 */
.L_x_226:
        /* <DEDUP_REMOVED lines=10> */
.L_x_229:
[----:B------:R-:W-:Y:S05]  /*6600*/  BSYNC B1 ;  /* 0x0000000000017941 */ /* 0x000fea0003800000 */
.L_x_228:
        /* <DEDUP_REMOVED lines=9> */
.L_x_231:
[----:B------:R-:W-:Y:S05]  /*66a0*/  BSYNC B1 ;  /* 0x0000000000017941 */ /* 0x000fea0003800000 */
.L_x_230:
        /* <DEDUP_REMOVED lines=9> */
.L_x_233:
[----:B------:R-:W-:Y:S05]  /*6740*/  BSYNC B1 ;  /* 0x0000000000017941 */ /* 0x000fea0003800000 */
.L_x_232:
        /* <DEDUP_REMOVED lines=10> */
.L_x_235:
[----:B------:R-:W-:Y:S05]  /*67f0*/  BSYNC B1 ;  /* 0x0000000000017941 */ /* 0x000fea0003800000 */
.L_x_234:
        /* <DEDUP_REMOVED lines=10> */
.L_x_237:
[----:B------:R-:W-:Y:S05]  /*68a0*/  BSYNC B1 ;  /* 0x0000000000017941 */ /* 0x000fea0003800000 */
.L_x_236:
        /* <DEDUP_REMOVED lines=9> */
.L_x_239:
[----:B------:R-:W-:Y:S05]  /*6940*/  BSYNC B1 ;  /* 0x0000000000017941 */ /* 0x000fea0003800000 */
.L_x_238:
        /* <DEDUP_REMOVED lines=9> */
.L_x_241:
[----:B------:R-:W-:Y:S05]  /*69e0*/  BSYNC B1 ;  /* 0x0000000000017941 */ /* 0x000fea0003800000 */
.L_x_240:
        /* <DEDUP_REMOVED lines=10> */
.L_x_243:
[----:B------:R-:W-:Y:S05]  /*6a90*/  BSYNC B1 ;  /* 0x0000000000017941 */ /* 0x000fea0003800000 */
.L_x_242:
        /* <DEDUP_REMOVED lines=10> */
.L_x_245:
[----:B------:R-:W-:Y:S05]  /*6b40*/  BSYNC B1 ;  /* 0x0000000000017941 */ /* 0x000fea0003800000 */
.L_x_244:
        /* <DEDUP_REMOVED lines=9> */
.L_x_247:
[----:B------:R-:W-:Y:S05]  /*6be0*/  BSYNC B1 ;  /* 0x0000000000017941 */ /* 0x000fea0003800000 */
.L_x_246:
        /* <DEDUP_REMOVED lines=9> */
.L_x_249:
[----:B------:R-:W-:Y:S05]  /*6c80*/  BSYNC B1 ;  /* 0x0000000000017941 */ /* 0x000fea0003800000 */
.L_x_248:
        /* <DEDUP_REMOVED lines=10> */
.L_x_251:
[----:B------:R-:W-:Y:S05]  /*6d30*/  BSYNC B1 ;  /* 0x0000000000017941 */ /* 0x000fea0003800000 */
.L_x_250:
        /* <DEDUP_REMOVED lines=10> */
.L_x_253:
[----:B------:R-:W-:Y:S05]  /*6de0*/  BSYNC B1 ;  /* 0x0000000000017941 */ /* 0x000fea0003800000 */
.L_x_252:
        /* <DEDUP_REMOVED lines=9> */
.L_x_255:
[----:B------:R-:W-:Y:S05]  /*6e80*/  BSYNC B1 ;  /* 0x0000000000017941 */ /* 0x000fea0003800000 */
.L_x_254:
        /* <DEDUP_REMOVED lines=9> */
.L_x_257:
[----:B------:R-:W-:Y:S05]  /*6f20*/  BSYNC B1 ;  /* 0x0000000000017941 */ /* 0x000fea0003800000 */
.L_x_256:
        /* <DEDUP_REMOVED lines=10> */
.L_x_259:
[----:B------:R-:W-:Y:S05]  /*6fd0*/  BSYNC B1 ;  /* 0x0000000000017941 */ /* 0x000fea0003800000 */
.L_x_258:
        /* <DEDUP_REMOVED lines=10> */
.L_x_261:
[----:B------:R-:W-:Y:S05]  /*7080*/  BSYNC B1 ;  /* 0x0000000000017941 */ /* 0x000fea0003800000 */
.L_x_260:
        /* <DEDUP_REMOVED lines=9> */
.L_x_263:
[----:B------:R-:W-:Y:S05]  /*7120*/  BSYNC B1 ;  /* 0x0000000000017941 */ /* 0x000fea0003800000 */
.L_x_262:
        /* <DEDUP_REMOVED lines=9> */
.L_x_265:
[----:B------:R-:W-:Y:S05]  /*71c0*/  BSYNC B1 ;  /* 0x0000000000017941 */ /* 0x000fea0003800000 */
.L_x_264:
        /* <DEDUP_REMOVED lines=10> */
.L_x_267:
[----:B------:R-:W-:Y:S05]  /*7270*/  BSYNC B1 ;  /* 0x0000000000017941 */ /* 0x000fea0003800000 */
.L_x_266:
        /* <DEDUP_REMOVED lines=10> */
.L_x_269:
[----:B------:R-:W-:Y:S05]  /*7320*/  BSYNC B1 ;  /* 0x0000000000017941 */ /* 0x000fea0003800000 */
.L_x_268:
        /* <DEDUP_REMOVED lines=9> */
.L_x_271:
[----:B------:R-:W-:Y:S05]  /*73c0*/  BSYNC B1 ;  /* 0x0000000000017941 */ /* 0x000fea0003800000 */
.L_x_270:
        /* <DEDUP_REMOVED lines=9> */
.L_x_273:
[----:B------:R-:W-:Y:S05]  /*7460*/  BSYNC B1 ;  /* 0x0000000000017941 */ /* 0x000fea0003800000 */
.L_x_272:
        /* <DEDUP_REMOVED lines=10> */
.L_x_275:
[----:B------:R-:W-:Y:S05]  /*7510*/  BSYNC B1 ;  /* 0x0000000000017941 */ /* 0x000fea0003800000 */
.L_x_274:
        /* <DEDUP_REMOVED lines=10> */
.L_x_277:
[----:B------:R-:W-:Y:S05]  /*75c0*/  BSYNC B1 ;  /* 0x0000000000017941 */ /* 0x000fea0003800000 */
.L_x_276:
        /* <DEDUP_REMOVED lines=9> */
.L_x_279:
[----:B------:R-:W-:Y:S05]  /*7660*/  BSYNC B1 ;  /* 0x0000000000017941 */ /* 0x000fea0003800000 */
.L_x_278:
        /* <DEDUP_REMOVED lines=9> */
.L_x_281:
[----:B------:R-:W-:Y:S05]  /*7700*/  BSYNC B1 ;  /* 0x0000000000017941 */ /* 0x000fea0003800000 */
.L_x_280:
        /* <DEDUP_REMOVED lines=10> */
.L_x_283:
[----:B------:R-:W-:Y:S05]  /*77b0*/  BSYNC B1 ;  /* 0x0000000000017941 */ /* 0x000fea0003800000 */
.L_x_282:
        /* <DEDUP_REMOVED lines=10> */
.L_x_285:
[----:B------:R-:W-:Y:S05]  /*7860*/  BSYNC B1 ;  /* 0x0000000000017941 */ /* 0x000fea0003800000 */
.L_x_284:
[----:B01--45:R-:W-:Y:S01]  /*7870*/  IMAD.U32 R7, R22, 0x10000, RZ ;  /* 0x0001000016077824 */ /* 0x033fe200078e00ff */
        /* <DEDUP_REMOVED lines=8> */
.L_x_287:
[----:B------:R-:W-:Y:S05]  /*7900*/  BSYNC B1 ;  /* 0x0000000000017941 */ /* 0x000fea0003800000 */
.L_x_286:
[----:B0----5:R-:W-:Y:S01]  /*7910*/  IMAD.U32 R5, R22, 0x10000, RZ ;  /* 0x0001000016057824 */ /* 0x021fe200078e00ff */
[----:B------:R-:W-:Y:S01]  /*7920*/  ISETP.GT.AND P1, PT, R3, 0x8, P1 ;  /* 0x000000080300780c */ /* 0x000fe20000f24270 */
[----:B------:R-:W-:Y:S01]  /*7930*/  @P0 IMAD.MOV.U32 R4, RZ, RZ, R10 ;  /* 0x000000ffff040224 */ /* 0x000fe200078e000a */
[----:B------:R-:W-:Y:S01]  /*7940*/  BSSY B1, `(.L_x_288) ;  /* 0x0000009000017945 */ /* 0x000fe20003800000 */
[----:B------:R-:W-:-:S04]  /*7950*/  FMUL R5, R5, R154 ;  /* 0x0000009a05057220 */ /* 0x000fc80000400000 */
[----:B------:R-:W-:-:S05]  /*7960*/  FFMA R5, R150, R153, R5 ;  /* 0x0000009996057223 */ /* 0x000fca0000000005 */
[----:B------:R-:W-:-:S04]  /*7970*/  F2FP.BF16.F32.PACK_AB R5, RZ, R5 ;  /* 0x00000005ff05723e */ /* 0x000fc800000010ff */
[----:B------:R-:W-:Y:S01]  /*7980*/  PRMT R2, R5, 0x7610, R2 ;  /* 0x0000761005027816 */ /* 0x000fe20000000002 */
[----:B------:R-:W-:-:S05]  /*7990*/  @P0 IMAD.MOV.U32 R5, RZ, RZ, R11 ;  /* 0x000000ffff050224 */ /* 0x000fca00078e000b */
[----:B------:R0:W-:Y:S01]  /*79a0*/  @P0 STG.E.U16 desc[UR36][R4.64+0x1f0], R2 ;  /* 0x0001f00204000986 */ /* 0x0001e2000c101524 */
[----:B------:R-:W-:Y:S05]  /*79b0*/  @!P1 BRA `(.L_x_289) ;  /* 0x0000000000049947 */ /* 0x000fea0003800000 */
[----:B------:R4:W5:Y:S02]  /*79c0*/  LDG.E.LTC128B.U16 R22, desc[UR36][R8.64+0x1f2] ;  /* 0x0001f22408167981 */ /* 0x000964000c1e1520 */
.L_x_289:
[----:B------:R-:W-:Y:S05]  /*79d0*/  BSYNC B1 ;  /* 0x0000000000017941 */ /* 0x000fea0003800000 */
.L_x_288:
[----:B------:R-:W-:Y:S05]  /*79e0*/  @!P1 BRA `(.L_x_290) ;  /* 0x0000002400409947 */ /* 0x000fea0003800000 */
[----:B-----5:R-:W-:-:S04]  /*79f0*/  IMAD.U32 R3, R22, 0x10000, RZ ;  /* 0x0001000016037824 */ /* 0x020fc800078e00ff */
[----:B------:R-:W-:-:S04]  /*7a00*/  FMUL R0, R3, R154 ;  /* 0x0000009a03007220 */ /* 0x000fc80000400000 */
[----:B------:R-:W-:-:S05]  /*7a10*/  FFMA R0, R151, R153, R0 ;  /* 0x0000009997007223 */ /* 0x000fca0000000000 */
[----:B------:R-:W-:-:S05]  /*7a20*/  F2FP.BF16.F32.PACK_AB R0, RZ, R0 ;  /* 0x00000000ff00723e */ /* 0x000fca00000010ff */
[----:B------:R0:W-:Y:S01]  /*7a30*/  STG.E.U16 desc[UR36][R10.64+0x1f2], R0 ;  /* 0x0001f2000a007986 */ /* 0x0001e2000c101524 */
[----:B------:R-:W-:Y:S05]  /*7a40*/  BRA `(.L_x_290) ;  /* 0x0000002400287947 */ /* 0x000fea0003800000 */
.L_x_37:
[----:B------:R-:W-:Y:S01]  /*7a50*/  ISETP.GT.AND P2, PT, R0, 0x1, PT ;  /* 0x000000010000780c */ /* 0x000fe20003f44270 */
[----:B------:R-:W-:Y:S01]  /*7a60*/  ULDC.64 UR4, c[0x0][0x5c0] ;  /* 0x0001700000047ab9 */ /* 0x000fe20000000a00 */
[-C--:B------:R-:W-:Y:S01]  /*7a70*/  FMUL R24, R24, R153.reuse ;  /* 0x0000009918187220 */ /* 0x080fe20000400000 */
[-C--:B------:R-:W-:Y:S01]  /*7a80*/  FMUL R25, R25, R153.reuse ;  /* 0x0000009919197220 */ /* 0x080fe20000400000 */
[----:B------:R-:W-:Y:S01]  /*7a90*/  ISETP.GT.AND P1, PT, R3, RZ, P2 ;  /* 0x000000ff0300720c */ /* 0x000fe20001724270 */
[-C--:B------:R-:W-:Y:S01]  /*7aa0*/  FMUL R26, R26, R153.reuse ;  /* 0x000000991a1a7220 */ /* 0x080fe20000400000 */
[----:B------:R-:W-:Y:S01]  /*7ab0*/  LEA R4, P4, R6, UR4, 0x1 ;  /* 0x0000000406047c11 */ /* 0x000fe2000f8808ff */
[-C--:B------:R-:W-:Y:S01]  /*7ac0*/  FMUL R27, R27, R153.reuse ;  /* 0x000000991b1b7220 */ /* 0x080fe20000400000 */
[----:B------:R-:W-:Y:S01]  /*7ad0*/  F2FP.BF16.F32.PACK_AB R24, RZ, R24 ;  /* 0x00000018ff18723e */ /* 0x000fe200000010ff */
[-C--:B------:R-:W-:Y:S01]  /*7ae0*/  FMUL R28, R28, R153.reuse ;  /* 0x000000991c1c7220 */ /* 0x080fe20000400000 */
[----:B------:R-:W-:Y:S01]  /*7af0*/  LEA.HI.X R5, R6, UR5, R181, 0x1, P4 ;  /* 0x0000000506057c11 */ /* 0x000fe2000a0f0cb5 */
[----:B------:R-:W-:Y:S01]  /*7b00*/  FMUL R29, R29, R153 ;  /* 0x000000991d1d7220 */ /* 0x000fe20000400000 */
[----:B------:R-:W-:Y:S01]  /*7b10*/  F2FP.BF16.F32.PACK_AB R25, RZ, R25 ;  /* 0x00000019ff19723e */ /* 0x000fe200000010ff */
[-C--:B------:R-:W-:Y:S01]  /*7b20*/  FMUL R30, R30, R153.reuse ;  /* 0x000000991e1e7220 */ /* 0x080fe20000400000 */
[----:B------:R-:W-:Y:S01]  /*7b30*/  ISETP.GT.AND P2, PT, R3, 0x8, P2 ;  /* 0x000000080300780c */ /* 0x000fe20001744270 */
[----:B------:R-:W-:Y:S01]  /*7b40*/  @P3 STG.E.U16 desc[UR36][R4.64], R24 ;  /* 0x0000001804003986 */ /* 0x000fe2000c101524 */
[C---:B------:R-:W-:Y:S01]  /*7b50*/  SHF.L.U64.HI R11, R10.reuse, 0x4, R11 ;  /* 0x000000040a0b7819 */ /* 0x040fe2000001020b */
[-C--:B------:R-:W-:Y:S01]  /*7b60*/  FMUL R31, R31, R153.reuse ;  /* 0x000000991f1f7220 */ /* 0x080fe20000400000 */
[----:B------:R-:W-:Y:S01]  /*7b70*/  LEA R6, P3, R10, R4, 0x4 ;  /* 0x000000040a067211 */ /* 0x000fe200078620ff */
[----:B------:R-:W-:Y:S01]  /*7b80*/  @P1 STG.E.U16 desc[UR36][R4.64+0x2], R25 ;  /* 0x0000021904001986 */ /* 0x000fe2000c101524 */
[----:B------:R-:W-:Y:S01]  /*7b90*/  ISETP.GT.AND P1, PT, R3, 0x8, P0 ;  /* 0x000000080300780c */ /* 0x000fe20000724270 */
[----:B------:R-:W-:Y:S01]  /*7ba0*/  FMUL R32, R32, R153 ;  /* 0x0000009920207220 */ /* 0x000fe20000400000 */
[----:B------:R-:W-:Y:S01]  /*7bb0*/  F2FP.BF16.F32.PACK_AB R26, RZ, R26 ;  /* 0x0000001aff1a723e */ /* 0x000fe200000010ff */
[----:B------:R-:W-:Y:S01]  /*7bc0*/  IMAD.X R7, R11, 0x1, R5, P3 ;  /* 0x000000010b077824 */ /* 0x000fe200018e0605 */
[----:B------:R-:W-:Y:S01]  /*7bd0*/  F2FP.BF16.F32.PACK_AB R27, RZ, R27 ;  /* 0x0000001bff1b723e */ /* 0x000fe200000010ff */
[-C--:B------:R-:W-:Y:S01]  /*7be0*/  FMUL R33, R33, R153.reuse ;  /* 0x0000009921217220 */ /* 0x080fe20000400000 */
[----:B------:R-:W-:Y:S01]  /*7bf0*/  ISETP.GT.AND P0, PT, R0, 0x8, PT ;  /* 0x000000080000780c */ /* 0x000fe20003f04270 */
[-C--:B------:R-:W-:Y:S01]  /*7c00*/  FMUL R34, R34, R153.reuse ;  /* 0x0000009922227220 */ /* 0x080fe20000400000 */
[----:B------:R-:W-:Y:S01]  /*7c10*/  F2FP.BF16.F32.PACK_AB R28, RZ, R28 ;  /* 0x0000001cff1c723e */ /* 0x000fe200000010ff */
[-C--:B------:R-:W-:Y:S01]  /*7c20*/  FMUL R35, R35, R153.reuse ;  /* 0x0000009923237220 */ /* 0x080fe20000400000 */
[C---:B------:R-:W-:Y:S01]  /*7c30*/  ISETP.GT.AND P4, PT, R3.reuse, RZ, P0 ;  /* 0x000000ff0300720c */ /* 0x040fe20000784270 */
[----:B------:R-:W-:Y:S01]  /*7c40*/  FMUL R36, R36, R153 ;  /* 0x0000009924247220 */ /* 0x000fe20000400000 */
[----:B------:R-:W-:Y:S01]  /*7c50*/  F2FP.BF16.F32.PACK_AB R29, RZ, R29 ;  /* 0x0000001dff1d723e */ /* 0x000fe200000010ff */
[----:B------:R-:W-:Y:S01]  /*7c60*/  @P1 STG.E.U16 desc[UR36][R6.64], R26 ;  /* 0x0000001a06001986 */ /* 0x000fe2000c101524 */
[----:B------:R-:W-:Y:S01]  /*7c70*/  ISETP.GT.AND P1, PT, R3, 0x8, P0 ;  /* 0x000000080300780c */ /* 0x000fe20000724270 */
[-C--:B------:R-:W-:Y:S01]  /*7c80*/  FMUL R37, R37, R153.reuse ;  /* 0x0000009925257220 */ /* 0x080fe20000400000 */
[----:B------:R-:W-:Y:S01]  /*7c90*/  F2FP.BF16.F32.PACK_AB R30, RZ, R30 ;  /* 0x0000001eff1e723e */ /* 0x000fe200000010ff */
[----:B------:R-:W-:Y:S01]  /*7ca0*/  @P2 STG.E.U16 desc[UR36][R6.64+0x2], R27 ;  /* 0x0000021b06002986 */ /* 0x000fe2000c101524 */
[----:B------:R-:W-:Y:S01]  /*7cb0*/  ISETP.GT.AND P2, PT, R0, 0x9, PT ;  /* 0x000000090000780c */ /* 0x000fe20003f44270 */
[----:B------:R-:W-:Y:S01]  /*7cc0*/  FMUL R38, R38, R153 ;  /* 0x0000009926267220 */ /* 0x000fe20000400000 */
[----:B------:R-:W-:Y:S01]  /*7cd0*/  F2FP.BF16.F32.PACK_AB R31, RZ, R31 ;  /* 0x0000001fff1f723e */ /* 0x000fe200000010ff */
[-C--:B------:R-:W-:Y:S01]  /*7ce0*/  FMUL R39, R39, R153.reuse ;  /* 0x0000009927277220 */ /* 0x080fe20000400000 */
[C---:B------:R-:W-:Y:S01]  /*7cf0*/  ISETP.GT.AND P3, PT, R3.reuse, RZ, P2 ;  /* 0x000000ff0300720c */ /* 0x040fe20001764270 */
[----:B------:R-:W-:Y:S01]  /*7d00*/  @P4 STG.E.U16 desc[UR36][R4.64+0x10], R28 ;  /* 0x0000101c04004986 */ /* 0x000fe2000c101524 */
[----:B------:R-:W-:Y:S01]  /*7d10*/  ISETP.GT.AND P2, PT, R3, 0x8, P2 ;  /* 0x000000080300780c */ /* 0x000fe20001744270 */
[-C--:B------:R-:W-:Y:S01]  /*7d20*/  FMUL R40, R40, R153.reuse ;  /* 0x0000009928287220 */ /* 0x080fe20000400000 */
[----:B------:R-:W-:Y:S01]  /*7d30*/  ISETP.GT.AND P0, PT, R0, 0x10, PT ;  /* 0x000000100000780c */ /* 0x000fe20003f04270 */
[-C--:B------:R-:W-:Y:S01]  /*7d40*/  FMUL R41, R41, R153.reuse ;  /* 0x0000009929297220 */ /* 0x080fe20000400000 */
[----:B------:R-:W-:Y:S01]  /*7d50*/  F2FP.BF16.F32.PACK_AB R32, RZ, R32 ;  /* 0x00000020ff20723e */ /* 0x000fe200000010ff */
[-C--:B------:R-:W-:Y:S01]  /*7d60*/  FMUL R42, R42, R153.reuse ;  /* 0x000000992a2a7220 */ /* 0x080fe20000400000 */
[----:B------:R-:W-:Y:S01]  /*7d70*/  ISETP.GT.AND P4, PT, R3, RZ, P0 ;  /* 0x000000ff0300720c */ /* 0x000fe20000784270 */
[----:B------:R-:W-:Y:S01]  /*7d80*/  FMUL R43, R43, R153 ;  /* 0x000000992b2b7220 */ /* 0x000fe20000400000 */
[----:B------:R-:W-:Y:S01]  /*7d90*/  F2FP.BF16.F32.PACK_AB R33, RZ, R33 ;  /* 0x00000021ff21723e */ /* 0x000fe200000010ff */
[-C--:B------:R-:W-:Y:S01]  /*7da0*/  FMUL R44, R44, R153.reuse ;  /* 0x000000992c2c7220 */ /* 0x080fe20000400000 */
[----:B------:R-:W-:Y:S01]  /*7db0*/  F2FP.BF16.F32.PACK_AB R34, RZ, R34 ;  /* 0x00000022ff22723e */ /* 0x000fe200000010ff */
[----:B------:R-:W-:Y:S01]  /*7dc0*/  @P3 STG.E.U16 desc[UR36][R4.64+0x12], R29 ;  /* 0x0000121d04003986 */ /* 0x000fe2000c101524 */
[----:B------:R-:W-:Y:S01]  /*7dd0*/  ISETP.GT.AND P3, PT, R0, 0x11, PT ;  /* 0x000000110000780c */ /* 0x000fe20003f64270 */
[----:B------:R-:W-:Y:S01]  /*7de0*/  FMUL R45, R45, R153 ;  /* 0x000000992d2d7220 */ /* 0x000fe20000400000 */
[----:B------:R-:W-:Y:S01]  /*7df0*/  F2FP.BF16.F32.PACK_AB R35, RZ, R35 ;  /* 0x00000023ff23723e */ /* 0x000fe200000010ff */
[----:B------:R-:W-:Y:S01]  /*7e00*/  @P1 STG.E.U16 desc[UR36][R6.64+0x10], R30 ;  /* 0x0000101e06001986 */ /* 0x000fe2000c101524 */
[C---:B------:R-:W-:Y:S01]  /*7e10*/  ISETP.GT.AND P1, PT, R3.reuse, 0x8, P0 ;  /* 0x000000080300780c */ /* 0x040fe20000724270 */
[-C--:B------:R-:W-:Y:S01]  /*7e20*/  FMUL R46, R46, R153.reuse ;  /* 0x000000992e2e7220 */ /* 0x080fe20000400000 */
[----:B------:R-:W-:Y:S01]  /*7e30*/  ISETP.GT.AND P0, PT, R0, 0x18, PT ;  /* 0x000000180000780c */ /* 0x000fe20003f04270 */
[----:B------:R-:W-:Y:S01]  /*7e40*/  @P2 STG.E.U16 desc[UR36][R6.64+0x12], R31 ;  /* 0x0000121f06002986 */ /* 0x000fe2000c101524 */
[----:B------:R-:W-:Y:S01]  /*7e50*/  ISETP.GT.AND P2, PT, R3, RZ, P3 ;  /* 0x000000ff0300720c */ /* 0x000fe20001f44270 */
[-C--:B------:R-:W-:Y:S01]  /*7e60*/  FMUL R47, R47, R153.reuse ;  /* 0x000000992f2f7220 */ /* 0x080fe20000400000 */
[C---:B------:R-:W-:Y:S01]  /*7e70*/  ISETP.GT.AND P3, PT, R3.reuse, 0x8, P3 ;  /* 0x000000080300780c */ /* 0x040fe20001f64270 */
[----:B------:R-:W-:Y:S01]  /*7e80*/  @P4 STG.E.U16 desc[UR36][R4.64+0x20], R32 ;  /* 0x0000202004004986 */ /* 0x000fe2000c101524 */
[----:B------:R-:W-:Y:S01]  /*7e90*/  ISETP.GT.AND P4, PT, R3, RZ, P0 ;  /* 0x000000ff0300720c */ /* 0x000fe20000784270 */
[-C--:B------:R-:W-:Y:S01]  /*7ea0*/  FMUL R48, R48, R153.reuse ;  /* 0x0000009930307220 */ /* 0x080fe20000400000 */
[----:B------:R-:W-:Y:S01]  /*7eb0*/  F2FP.BF16.F32.PACK_AB R36, RZ, R36 ;  /* 0x00000024ff24723e */ /* 0x000fe200000010ff */
[----:B------:R-:W-:Y:S01]  /*7ec0*/  FMUL R49, R49, R153 ;  /* 0x0000009931317220 */ /* 0x000fe20000400000 */
[----:B------:R-:W-:Y:S01]  /*7ed0*/  F2FP.BF16.F32.PACK_AB R37, RZ, R37 ;  /* 0x00000025ff25723e */ /* 0x000fe200000010ff */
[-C--:B------:R-:W-:Y:S01]  /*7ee0*/  FMUL R50, R50, R153.reuse ;  /* 0x0000009932327220 */ /* 0x080fe20000400000 */
[----:B------:R-:W-:Y:S01]  /*7ef0*/  F2FP.BF16.F32.PACK_AB R38, RZ, R38 ;  /* 0x00000026ff26723e */ /* 0x000fe200000010ff */
[----:B------:R-:W-:Y:S01]  /*7f00*/  FMUL R51, R51, R153 ;  /* 0x0000009933337220 */ /* 0x000fe20000400000 */
[----:B------:R-:W-:Y:S01]  /*7f10*/  F2FP.BF16.F32.PACK_AB R39, RZ, R39 ;  /* 0x00000027ff27723e */ /* 0x000fe200000010ff */
[----:B------:R-:W-:Y:S01]  /*7f20*/  @P2 STG.E.U16 desc[UR36][R4.64+0x22], R33 ;  /* 0x0000222104002986 */ /* 0x000fe2000c101524 */
[----:B------:R-:W-:Y:S01]  /*7f30*/  F2FP.BF16.F32.PACK_AB R40, RZ, R40 ;  /* 0x00000028ff28723e */ /* 0x000fe200000010ff */
[----:B------:R-:W-:Y:S01]  /*7f40*/  FMUL R52, R52, R153 ;  /* 0x0000009934347220 */ /* 0x000fe20000400000 */
[----:B------:R-:W-:Y:S01]  /*7f50*/  F2FP.BF16.F32.PACK_AB R41, RZ, R41 ;  /* 0x00000029ff29723e */ /* 0x000fe200000010ff */
[----:B------:R-:W-:Y:S01]  /*7f60*/  @P1 STG.E.U16 desc[UR36][R6.64+0x20], R34 ;  /* 0x0000202206001986 */ /* 0x000fe2000c101524 */
[----:B------:R-:W-:Y:S01]  /*7f70*/  ISETP.GT.AND P1, PT, R3, 0x8, P0 ;  /* 0x000000080300780c */ /* 0x000fe20000724270 */
[-C--:B------:R-:W-:Y:S01]  /*7f80*/  FMUL R53, R53, R153.reuse ;  /* 0x0000009935357220 */ /* 0x080fe20000400000 */
[C---:B------:R-:W-:Y:S01]  /*7f90*/  ISETP.GT.AND P0, PT, R0.reuse, 0x20, PT ;  /* 0x000000200000780c */ /* 0x040fe20003f04270 */
[----:B------:R-:W-:Y:S01]  /*7fa0*/  @P3 STG.E.U16 desc[UR36][R6.64+0x22], R35 ;  /* 0x0000222306003986 */ /* 0x000fe2000c101524 */
[----:B------:R-:W-:Y:S01]  /*7fb0*/  ISETP.GT.AND P3, PT, R0, 0x19, PT ;  /* 0x000000190000780c */ /* 0x000fe20003f64270 */
[-C--:B------:R-:W-:Y:S01]  /*7fc0*/  FMUL R54, R54, R153.reuse ;  /* 0x0000009936367220 */ /* 0x080fe20000400000 */
[----:B------:R-:W-:Y:S01]  /*7fd0*/  F2FP.BF16.F32.PACK_AB R42, RZ, R42 ;  /* 0x0000002aff2a723e */ /* 0x000fe200000010ff */
[----:B------:R-:W-:Y:S01]  /*7fe0*/  @P4 STG.E.U16 desc[UR36][R4.64+0x30], R36 ;  /* 0x0000302404004986 */ /* 0x000fe2000c101524 */
[----:B------:R-:W-:Y:S01]  /*7ff0*/  ISETP.GT.AND P2, PT, R3, RZ, P3 ;  /* 0x000000ff0300720c */ /* 0x000fe20001f44270 */
[-C--:B------:R-:W-:Y:S01]  /*8000*/  FMUL R55, R55, R153.reuse ;  /* 0x0000009937377220 */ /* 0x080fe20000400000 */
[C---:B------:R-:W-:Y:S01]  /*8010*/  ISETP.GT.AND P3, PT, R3.reuse, 0x8, P3 ;  /* 0x000000080300780c */ /* 0x040fe20001f64270 */
[-C--:B------:R-:W-:Y:S01]  /*8020*/  FMUL R56, R56, R153.reuse ;  /* 0x0000009938387220 */ /* 0x080fe20000400000 */
[----:B------:R-:W-:Y:S01]  /*8030*/  ISETP.GT.AND P4, PT, R3, RZ, P0 ;  /* 0x000000ff0300720c */ /* 0x000fe20000784270 */
[----:B------:R-:W-:Y:S01]  /*8040*/  FMUL R57, R57, R153 ;  /* 0x0000009939397220 */ /* 0x000fe20000400000 */
[----:B------:R-:W-:Y:S01]  /*8050*/  F2FP.BF16.F32.PACK_AB R43, RZ, R43 ;  /* 0x0000002bff2b723e */ /* 0x000fe200000010ff */
[-C--:B------:R-:W-:Y:S01]  /*8060*/  FMUL R58, R58, R153.reuse ;  /* 0x000000993a3a7220 */ /* 0x080fe20000400000 */
[----:B------:R-:W-:Y:S01]  /*8070*/  F2FP.BF16.F32.PACK_AB R44, RZ, R44 ;  /* 0x0000002cff2c723e */ /* 0x000fe200000010ff */
[----:B------:R-:W-:Y:S01]  /*8080*/  FMUL R59, R59, R153 ;  /* 0x000000993b3b7220 */ /* 0x000fe20000400000 */
[----:B------:R-:W-:Y:S01]  /*8090*/  F2FP.BF16.F32.PACK_AB R45, RZ, R45 ;  /* 0x0000002dff2d723e */ /* 0x000fe200000010ff */
[----:B------:R-:W-:Y:S01]  /*80a0*/  FMUL R60, R60, R153 ;  /* 0x000000993c3c7220 */ /* 0x000fe20000400000 */
[----:B------:R-:W-:Y:S01]  /*80b0*/  F2FP.BF16.F32.PACK_AB R46, RZ, R46 ;  /* 0x0000002eff2e723e */ /* 0x000fe200000010ff */
[----:B------:R-:W-:Y:S01]  /*80c0*/  @P2 STG.E.U16 desc[UR36][R4.64+0x32], R37 ;  /* 0x0000322504002986 */ /* 0x000fe2000c101524 */
[----:B------:R-:W-:Y:S01]  /*80d0*/  F2FP.BF16.F32.PACK_AB R47, RZ, R47 ;  /* 0x0000002fff2f723e */ /* 0x000fe200000010ff */
[-C--:B------:R-:W-:Y:S01]  /*80e0*/  FMUL R61, R61, R153.reuse ;  /* 0x000000993d3d7220 */ /* 0x080fe20000400000 */
[----:B------:R-:W-:Y:S01]  /*80f0*/  F2FP.BF16.F32.PACK_AB R48, RZ, R48 ;  /* 0x00000030ff30723e */ /* 0x000fe200000010ff */
[----:B------:R-:W-:Y:S01]  /*8100*/  @P1 STG.E.U16 desc[UR36][R6.64+0x30], R38 ;  /* 0x0000302606001986 */ /* 0x000fe2000c101524 */
[----:B------:R-:W-:Y:S01]  /*8110*/  ISETP.GT.AND P1, PT, R3, 0x8, P0 ;  /* 0x000000080300780c */ /* 0x000fe20000724270 */
[-C--:B------:R-:W-:Y:S01]  /*8120*/  FMUL R62, R62, R153.reuse ;  /* 0x000000993e3e7220 */ /* 0x080fe20000400000 */
[C---:B------:R-:W-:Y:S01]  /*8130*/  ISETP.GT.AND P0, PT, R0.reuse, 0x28, PT ;  /* 0x000000280000780c */ /* 0x040fe20003f04270 */
[----:B------:R-:W-:Y:S01]  /*8140*/  @P3 STG.E.U16 desc[UR36][R6.64+0x32], R39 ;  /* 0x0000322706003986 */ /* 0x000fe2000c101524 */
[----:B------:R-:W-:Y:S01]  /*8150*/  ISETP.GT.AND P3, PT, R0, 0x21, PT ;  /* 0x000000210000780c */ /* 0x000fe20003f64270 */
[----:B------:R-:W-:Y:S01]  /*8160*/  FMUL R63, R63, R153 ;  /* 0x000000993f3f7220 */ /* 0x000fe20000400000 */
[----:B------:R-:W-:Y:S01]  /*8170*/  F2FP.BF16.F32.PACK_AB R49, RZ, R49 ;  /* 0x00000031ff31723e */ /* 0x000fe200000010ff */
[----:B------:R-:W-:Y:S01]  /*8180*/  @P4 STG.E.U16 desc[UR36][R4.64+0x40], R40 ;  /* 0x0000402804004986 */ /* 0x000fe2000c101524 */
[C---:B------:R-:W-:Y:S01]  /*8190*/  ISETP.GT.AND P2, PT, R3.reuse, RZ, P3 ;  /* 0x000000ff0300720c */ /* 0x040fe20001f44270 */
[-C--:B------:R-:W-:Y:S01]  /*81a0*/  FMUL R64, R64, R153.reuse ;  /* 0x0000009940407220 */ /* 0x080fe20000400000 */
[----:B------:R-:W-:Y:S01]  /*81b0*/  ISETP.GT.AND P3, PT, R3, 0x8, P3 ;  /* 0x000000080300780c */ /* 0x000fe20001f64270 */
[-C--:B------:R-:W-:Y:S01]  /*81c0*/  FMUL R65, R65, R153.reuse ;  /* 0x0000009941417220 */ /* 0x080fe20000400000 */
        /* <DEDUP_REMOVED lines=248> */
[----:B------:R-:W-:-:S02]  /*9150*/  ISETP.GT.AND P1, PT, R3, 0x8, P0 ;  /* 0x000000080300780c */ /* 0x000fc40000724270 */
[C---:B------:R-:W-:Y:S01]  /*9160*/  ISETP.GT.AND P0, PT, R0.reuse, 0x78, PT ;  /* 0x000000780000780c */ /* 0x040fe20003f04270 */
[----:B------:R-:W-:Y:S01]  /*9170*/  @P3 STG.E.U16 desc[UR36][R6.64+0xd2], R79 ;  /* 0x0000d24f06003986 */ /* 0x000fe2000c101524 */
[----:B------:R-:W-:Y:S02]  /*9180*/  ISETP.GT.AND P3, PT, R0, 0x71, PT ;  /* 0x000000710000780c */ /* 0x000fe40003f64270 */
[----:B------:R-:W-:Y:S01]  /*9190*/  F2FP.BF16.F32.PACK_AB R119, RZ, R119 ;  /* 0x00000077ff77723e */ /* 0x000fe200000010ff */
[----:B------:R-:W-:Y:S01]  /*91a0*/  @P4 STG.E.U16 desc[UR36][R4.64+0xe0], R80 ;  /* 0x0000e05004004986 */ /* 0x000fe2000c101524 */
[C---:B------:R-:W-:Y:S02]  /*91b0*/  ISETP.GT.AND P2, PT, R3.reuse, RZ, P3 ;  /* 0x000000ff0300720c */ /* 0x040fe40001f44270 */
[C---:B------:R-:W-:Y:S02]  /*91c0*/  ISETP.GT.AND P3, PT, R3.reuse, 0x8, P3 ;  /* 0x000000080300780c */ /* 0x040fe40001f64270 */
[----:B------:R-:W-:-:S02]  /*91d0*/  ISETP.GT.AND P4, PT, R3, RZ, P0 ;  /* 0x000000ff0300720c */ /* 0x000fc40000784270 */
[----:B------:R-:W-:Y:S02]  /*91e0*/  F2FP.BF16.F32.PACK_AB R120, RZ, R120 ;  /* 0x00000078ff78723e */ /* 0x000fe400000010ff */
[----:B------:R-:W-:Y:S02]  /*91f0*/  F2FP.BF16.F32.PACK_AB R121, RZ, R121 ;  /* 0x00000079ff79723e */ /* 0x000fe400000010ff */
[----:B------:R-:W-:Y:S02]  /*9200*/  F2FP.BF16.F32.PACK_AB R122, RZ, R122 ;  /* 0x0000007aff7a723e */ /* 0x000fe400000010ff */
[----:B------:R-:W-:Y:S01]  /*9210*/  F2FP.BF16.F32.PACK_AB R123, RZ, R123 ;  /* 0x0000007bff7b723e */ /* 0x000fe200000010ff */
[----:B------:R-:W-:Y:S01]  /*9220*/  @P2 STG.E.U16 desc[UR36][R4.64+0xe2], R81 ;  /* 0x0000e25104002986 */ /* 0x000fe2000c101524 */
[----:B------:R-:W-:Y:S02]  /*9230*/  F2FP.BF16.F32.PACK_AB R124, RZ, R124 ;  /* 0x0000007cff7c723e */ /* 0x000fe400000010ff */
        /* <DEDUP_REMOVED lines=66> */
[----:B------:R-:W-:Y:S04]  /*9660*/  @P2 STG.E.U16 desc[UR36][R4.64+0x122], R97 ;  /* 0x0001226104002986 */ /* 0x000fe8000c101524 */
[----:B------:R-:W-:Y:S01]  /*9670*/  @P1 STG.E.U16 desc[UR36][R6.64+0x120], R98 ;  /* 0x0001206206001986 */ /* 0x000fe2000c101524 */
[----:B------:R-:W-:-:S02]  /*9680*/  ISETP.GT.AND P1, PT, R3, 0x8, P0 ;  /* 0x000000080300780c */ /* 0x000fc40000724270 */
[C---:B------:R-:W-:Y:S01]  /*9690*/  ISETP.GT.AND P0, PT, R0.reuse, 0xa0, PT ;  /* 0x000000a00000780c */ /* 0x040fe20003f04270 */
[----:B------:R-:W-:Y:S01]  /*96a0*/  @P3 STG.E.U16 desc[UR36][R6.64+0x122], R99 ;  /* 0x0001226306003986 */ /* 0x000fe2000c101524 */
[----:B------:R-:W-:-:S03]  /*96b0*/  ISETP.GT.AND P3, PT, R0, 0x99, PT ;  /* 0x000000990000780c */ /* 0x000fc60003f64270 */
[----:B------:R-:W-:Y:S01]  /*96c0*/  @P4 STG.E.U16 desc[UR36][R4.64+0x130], R100 ;  /* 0x0001306404004986 */ /* 0x000fe2000c101524 */
[C---:B------:R-:W-:Y:S02]  /*96d0*/  ISETP.GT.AND P2, PT, R3.reuse, RZ, P3 ;  /* 0x000000ff0300720c */ /* 0x040fe40001f44270 */
[C---:B------:R-:W-:Y:S02]  /*96e0*/  ISETP.GT.AND P3, PT, R3.reuse, 0x8, P3 ;  /* 0x000000080300780c */ /* 0x040fe40001f64270 */
[----:B------:R-:W-:-:S09]  /*96f0*/  ISETP.GT.AND P4, PT, R3, RZ, P0 ;  /* 0x000000ff0300720c */ /* 0x000fd20000784270 */
[----:B------:R-:W-:Y:S04]  /*9700*/  @P2 STG.E.U16 desc[UR36][R4.64+0x132], R101 ;  /* 0x0001326504002986 */ /* 0x000fe8000c101524 */
[----:B------:R-:W-:Y:S01]  /*9710*/  @P1 STG.E.U16 desc[UR36][R6.64+0x130], R102 ;  /* 0x0001306606001986 */ /* 0x000fe2000c101524 */
[----:B------:R-:W-:Y:S02]  /*9720*/  ISETP.GT.AND P1, PT, R3, 0x8, P0 ;  /* 0x000000080300780c */ /* 0x000fe40000724270 */
        /* <DEDUP_REMOVED lines=76> */
[C---:B------:R-:W-:Y:S02]  /*9bf0*/  ISETP.GT.AND P3, PT, R3.reuse, RZ, P0 ;  /* 0x000000ff0300720c */ /* 0x040fe40000764270 */
[----:B------:R-:W-:-:S07]  /*9c00*/  ISETP.GT.AND P0, PT, R3, 0x8, P0 ;  /* 0x000000080300780c */ /* 0x000fce0000704270 */
[----:B------:R-:W-:Y:S04]  /*9c10*/  @P2 STG.E.U16 desc[UR36][R4.64+0x1b2], R133 ;  /* 0x0001b28504002986 */ /* 0x000fe8000c101524 */
[----:B------:R-:W-:Y:S01]  /*9c20*/  @P1 STG.E.U16 desc[UR36][R6.64+0x1b0], R134 ;  /* 0x0001b08606001986 */ /* 0x000fe2000c101524 */
[----:B------:R-:W-:-:S03]  /*9c30*/  ISETP.GT.AND P1, PT, R0, 0xe8, PT ;  /* 0x000000e80000780c */ /* 0x000fc60003f24270 */
        /* <DEDUP_REMOVED lines=11> */
[C---:B------:R-:W-:Y:S02]  /*9cf0*/  ISETP.GT.AND P2, PT, R3.reuse, RZ, P0 ;  /* 0x000000ff0300720c */ /* 0x040fe40000744270 */
[----:B------:R-:W-:Y:S01]  /*9d00*/  ISETP.GT.AND P0, PT, R3, 0x8, P0 ;  /* 0x000000080300780c */ /* 0x000fe20000704270 */
[----:B------:R-:W-:Y:S01]  /*9d10*/  @P3 STG.E.U16 desc[UR36][R4.64+0x1d0], R140 ;  /* 0x0001d08c04003986 */ /* 0x000fe2000c101524 */
[----:B------:R-:W-:-:S04]  /*9d20*/  ISETP.GT.AND P3, PT, R0, 0xf0, PT ;  /* 0x000000f00000780c */ /* 0x000fc80003f64270 */
[C---:B------:R-:W-:Y:S02]  /*9d30*/  ISETP.GT.AND P4, PT, R3.reuse, RZ, P3 ;  /* 0x000000ff0300720c */ /* 0x040fe40001f84270 */
[----:B------:R-:W-:-:S03]  /*9d40*/  ISETP.GT.AND P3, PT, R3, 0x8, P3 ;  /* 0x000000080300780c */ /* 0x000fc60001f64270 */
[----:B------:R-:W-:Y:S01]  /*9d50*/  @P2 STG.E.U16 desc[UR36][R4.64+0x1d2], R141 ;  /* 0x0001d28d04002986 */ /* 0x000fe2000c101524 */
[----:B------:R-:W-:-:S03]  /*9d60*/  ISETP.GT.AND P2, PT, R0, 0xf8, PT ;  /* 0x000000f80000780c */ /* 0x000fc60003f44270 */
[----:B------:R-:W-:Y:S01]  /*9d70*/  @P1 STG.E.U16 desc[UR36][R6.64+0x1d0], R142 ;  /* 0x0001d08e06001986 */ /* 0x000fe2000c101524 */
[----:B------:R-:W-:-:S03]  /*9d80*/  ISETP.GT.AND P1, PT, R0, 0xf9, PT ;  /* 0x000000f90000780c */ /* 0x000fc60003f24270 */
[----:B------:R-:W-:Y:S01]  /*9d90*/  @P0 STG.E.U16 desc[UR36][R6.64+0x1d2], R143 ;  /* 0x0001d28f06000986 */ /* 0x000fe2000c101524 */
[----:B------:R-:W-:-:S03]  /*9da0*/  ISETP.GT.AND P0, PT, R0, 0xf1, PT ;  /* 0x000000f10000780c */ /* 0x000fc60003f04270 */
[----:B------:R-:W-:Y:S01]  /*9db0*/  @P4 STG.E.U16 desc[UR36][R4.64+0x1e0], R144 ;  /* 0x0001e09004004986 */ /* 0x000fe2000c101524 */
[C---:B------:R-:W-:Y:S02]  /*9dc0*/  ISETP.GT.AND P4, PT, R3.reuse, RZ, P0 ;  /* 0x000000ff0300720c */ /* 0x040fe40000784270 */
[----:B------:R-:W-:-:S11]  /*9dd0*/  ISETP.GT.AND P0, PT, R3, 0x8, P0 ;  /* 0x000000080300780c */ /* 0x000fd60000704270 */
[----:B------:R-:W-:Y:S01]  /*9de0*/  @P4 STG.E.U16 desc[UR36][R4.64+0x1e2], R145 ;  /* 0x0001e29104004986 */ /* 0x000fe2000c101524 */
[C---:B------:R-:W-:Y:S01]  /*9df0*/  ISETP.GT.AND P4, PT, R3.reuse, RZ, P2 ;  /* 0x000000ff0300720c */ /* 0x040fe20001784270 */
[----:B------:R-:W-:Y:S01]  /*9e00*/  @P0 IMAD.MOV.U32 R2, RZ, RZ, R6 ;  /* 0x000000ffff020224 */ /* 0x000fe200078e0006 */
[C---:B------:R-:W-:Y:S01]  /*9e10*/  ISETP.GT.AND P2, PT, R3.reuse, 0x8, P2 ;  /* 0x000000080300780c */ /* 0x040fe20001744270 */
[----:B------:R-:W-:Y:S01]  /*9e20*/  @P3 STG.E.U16 desc[UR36][R6.64+0x1e0], R146 ;  /* 0x0001e09206003986 */ /* 0x000fe2000c101524 */
[C---:B------:R-:W-:Y:S02]  /*9e30*/  ISETP.GT.AND P3, PT, R3.reuse, RZ, P1 ;  /* 0x000000ff0300720c */ /* 0x040fe40000f64270 */
[----:B------:R-:W-:Y:S01]  /*9e40*/  ISETP.GT.AND P1, PT, R3, 0x8, P1 ;  /* 0x000000080300780c */ /* 0x000fe20000f24270 */
[----:B------:R-:W-:-:S05]  /*9e50*/  @P0 IMAD.MOV.U32 R3, RZ, RZ, R7 ;  /* 0x000000ffff030224 */ /* 0x000fca00078e0007 */
[----:B------:R0:W-:Y:S02]  /*9e60*/  @P0 STG.E.U16 desc[UR36][R2.64+0x1e2], R147 ;  /* 0x0001e29302000986 */ /* 0x0001e4000c101524 */
[----:B0-----:R-:W-:Y:S02]  /*9e70*/  @P4 IMAD.MOV.U32 R2, RZ, RZ, R4 ;  /* 0x000000ffff024224 */ /* 0x001fe400078e0004 */
[----:B------:R-:W-:-:S05]  /*9e80*/  @P4 IMAD.MOV.U32 R3, RZ, RZ, R5 ;  /* 0x000000ffff034224 */ /* 0x000fca00078e0005 */
[----:B------:R0:W-:Y:S04]  /*9e90*/  @P4 STG.E.U16 desc[UR36][R2.64+0x1f0], R148 ;  /* 0x0001f09402004986 */ /* 0x0001e8000c101524 */
[----:B------:R1:W-:Y:S01]  /*9ea0*/  @P3 STG.E.U16 desc[UR36][R4.64+0x1f2], R149 ;  /* 0x0001f29504003986 */ /* 0x0003e2000c101524 */
[----:B0-----:R-:W-:Y:S02]  /*9eb0*/  @P2 IMAD.MOV.U32 R2, RZ, RZ, R6 ;  /* 0x000000ffff022224 */ /* 0x001fe400078e0006 */
[----:B------:R-:W-:-:S05]  /*9ec0*/  @P2 IMAD.MOV.U32 R3, RZ, RZ, R7 ;  /* 0x000000ffff032224 */ /* 0x000fca00078e0007 */
[----:B------:R1:W-:Y:S04]  /*9ed0*/  @P2 STG.E.U16 desc[UR36][R2.64+0x1f0], R150 ;  /* 0x0001f09602002986 */ /* 0x0003e8000c101524 */
[----:B------:R1:W-:Y:S02]  /*9ee0*/  @P1 STG.E.U16 desc[UR36][R6.64+0x1f2], R151 ;  /* 0x0001f29706001986 */ /* 0x0003e4000c101524 */
.L_x_290:
[----:B------:R-:W-:Y:S05]  /*9ef0*/  BSYNC B0 ;  /* 0x0000000000007941 */ /* 0x000fea0003800000 */
.L_x_36:
[----:B01----:R-:W2:Y:S01]  /*9f00*/  LDL.64 R2, [R1] ;  /* 0x0000000001027983 */ /* 0x003ea20000100a00 */
[----:B------:R-:W-:Y:S01]  /*9f10*/  ULDC.64 UR4, c[0x0][0x650] ;  /* 0x0001940000047ab9 */ /* 0x000fe20000000a00 */
[----:B------:R0:W-:Y:S01]  /*9f20*/  SYNCS.ARRIVE.TRANS64.A1T0 RZ, [R162+UR45], RZ ;  /* 0x000000ffa2ff79a7 */ /* 0x0001e2000810002d */
[----:B------:R-:W-:Y:S01]  /*9f30*/  PRMT R0, RZ, 0x7610, R0 ;  /* 0x00007610ff007816 */ /* 0x000fe20000000000 */
[----:B------:R-:W-:Y:S02]  /*9f40*/  IMAD.MOV.U32 R19, RZ, RZ, -0x1 ;  /* 0xffffffffff137424 */ /* 0x000fe400078e00ff */
[----:B-----5:R-:W-:Y:S01]  /*9f50*/  IMAD.MOV.U32 R22, RZ, RZ, -0x1 ;  /* 0xffffffffff167424 */ /* 0x020fe200078e00ff */
[----:B--2---:R-:W-:-:S04]  /*9f60*/  LEA R18, P0, R2, R18, 0x1 ;  /* 0x0000001202127211 */ /* 0x004fc800078008ff */
[----:B------:R-:W-:Y:S01]  /*9f70*/  LEA.HI.X R17, R2, R17, R23, 0x1, P0 ;  /* 0x0000001102117211 */ /* 0x000fe200000f0c17 */
[----:B------:R-:W-:Y:S01]  /*9f80*/  IMAD.MOV.U32 R2, RZ, RZ, -0x1 ;  /* 0xffffffffff027424 */ /* 0x000fe200078e00ff */
[----:B------:R-:W-:-:S04]  /*9f90*/  ISETP.GE.U32.AND P0, PT, R18, UR4, PT ;  /* 0x0000000412007c0c */ /* 0x000fc8000bf06070 */
[----:B------:R-:W-:-:S13]  /*9fa0*/  ISETP.GE.U32.AND.EX P0, PT, R17, UR5, PT, P0 ;  /* 0x0000000511007c0c */ /* 0x000fda000bf06100 */
[----:B0-----:R-:W-:Y:S05]  /*9fb0*/  @P0 BRA `(.L_x_291) ;  /* 0x0000000400700947 */ /* 0x001fea0003800000 */
[----:B------:R-:W0:Y:S01]  /*9fc0*/  S2R R10, SR_CTAID.X ;  /* 0x00000000000a7919 */ /* 0x000e220000002500 */
[----:B---34-:R-:W1:Y:S01]  /*9fd0*/  LDC.64 R8, c[0x0][0x628] ;  /* 0x00018a00ff087b82 */ /* 0x018e620000000a00 */
[----:B------:R-:W-:Y:S01]  /*9fe0*/  ULDC UR4, c[0x0][0x150] ;  /* 0x0000540000047ab9 */ /* 0x000fe20000000800 */
[----:B------:R-:W-:Y:S01]  /*9ff0*/  IMAD.MOV.U32 R6, RZ, RZ, R18 ;  /* 0x000000ffff067224 */ /* 0x000fe200078e0012 */
[----:B------:R-:W2:Y:S01]  /*a000*/  S2R R20, SR_CTAID.Y ;  /* 0x0000000000147919 */ /* 0x000ea20000002600 */
[----:B------:R-:W-:-:S04]  /*a010*/  IMAD.MOV.U32 R7, RZ, RZ, R17 ;  /* 0x000000ffff077224 */ /* 0x000fc800078e0011 */
[----:B------:R-:W3:Y:S08]  /*a020*/  LDC R15, c[0x0][0x144] ;  /* 0x00005100ff0f7b82 */ /* 0x000ef00000000800 */
[----:B------:R-:W4:Y:S08]  /*a030*/  LDC R0, c[0x0][0x630] ;  /* 0x00018c00ff007b82 */ /* 0x000f300000000800 */
[----:B------:R-:W2:Y:S01]  /*a040*/  LDC.64 R12, c[0x0][0x620] ;  /* 0x00018800ff0c7b82 */ /* 0x000ea20000000a00 */
[----:B-1----:R-:W-:-:S04]  /*a050*/  ISETP.NE.U32.AND P0, PT, R8, RZ, PT ;  /* 0x000000ff0800720c */ /* 0x002fc80003f05070 */
[----:B------:R-:W-:Y:S02]  /*a060*/  ISETP.NE.AND.EX P0, PT, R9, RZ, PT, P0 ;  /* 0x000000ff0900720c */ /* 0x000fe40003f05300 */
[----:B0-----:R-:W-:-:S05]  /*a070*/  I2FP.F32.U32 R2, R10 ;  /* 0x0000000a00027245 */ /* 0x001fca0000201000 */
[----:B------:R-:W-:-:S04]  /*a080*/  FMUL R2, R2, UR4 ;  /* 0x0000000402027c20 */ /* 0x000fc80008400000 */
[----:B------:R0:W1:Y:S02]  /*a090*/  F2I.U32.TRUNC.NTZ R14, R2 ;  /* 0x00000002000e7305 */ /* 0x000064000020f000 */
[----:B---34-:R-:W-:Y:S05]  /*a0a0*/  @!P0 BRA `(.L_x_292) ;  /* 0x0000000000288947 */ /* 0x018fea0003800000 */
[----:B------:R-:W3:Y:S02]  /*a0b0*/  LDC R3, c[0x0][0x634] ;  /* 0x00018d00ff037b82 */ /* 0x000ee40000000800 */
[----:B---3--:R-:W-:-:S05]  /*a0c0*/  IADD3 R7, P0, R18, R3, RZ ;  /* 0x0000000312077210 */ /* 0x008fca0007f1e0ff */
[----:B------:R-:W-:-:S04]  /*a0d0*/  IMAD.X R11, RZ, RZ, R17, P0 ;  /* 0x000000ffff0b7224 */ /* 0x000fc800000e0611 */
[----:B0-----:R-:W-:-:S04]  /*a0e0*/  IMAD.WIDE.U32 R2, R11, R8, RZ ;  /* 0x000000080b027225 */ /* 0x001fc800078e00ff */
[----:B------:R-:W-:-:S04]  /*a0f0*/  IMAD.WIDE.U32 R4, P0, R7, R9, R2 ;  /* 0x0000000907047225 */ /* 0x000fc80007800002 */
[----:B------:R-:W-:-:S04]  /*a100*/  IMAD.WIDE.U32 R2, R7, R8, RZ ;  /* 0x0000000807027225 */ /* 0x000fc800078e00ff */
[----:B------:R-:W-:Y:S01]  /*a110*/  IMAD.X R7, RZ, RZ, RZ, P0 ;  /* 0x000000ffff077224 */ /* 0x000fe200000e06ff */
[----:B------:R-:W-:Y:S01]  /*a120*/  IADD3 RZ, P0, R3, R4, RZ ;  /* 0x0000000403ff7210 */ /* 0x000fe20007f1e0ff */
[----:B------:R-:W-:-:S04]  /*a130*/  IMAD.MOV.U32 R6, RZ, RZ, R5 ;  /* 0x000000ffff067224 */ /* 0x000fc800078e0005 */
[----:B------:R-:W-:-:S08]  /*a140*/  IMAD.WIDE.U32.X R6, R11, R9, R6, P0 ;  /* 0x000000090b067225 */ /* 0x000fd000000e0406 */
.L_x_292:
[----:B------:R-:W3:Y:S01]  /*a150*/  LDC.64 R26, c[0x0][0x640] ;  /* 0x00019000ff1a7b82 */ /* 0x000ee20000000a00 */
[-C--:B------:R-:W-:Y:S01]  /*a160*/  SHF.R.U64 R11, R6, R0.reuse, R7 ;  /* 0x00000000060b7219 */ /* 0x080fe20000001207 */
[----:B------:R-:W-:Y:S01]  /*a170*/  IMAD.MOV.U32 R19, RZ, RZ, R17 ;  /* 0x000000ffff137224 */ /* 0x000fe200078e0011 */
[----:B------:R-:W-:Y:S01]  /*a180*/  SHF.R.U32.HI R0, RZ, R0, R7 ;  /* 0x00000000ff007219 */ /* 0x000fe20000011607 */
[----:B-1----:R-:W-:Y:S01]  /*a190*/  IMAD.MOV R14, RZ, RZ, -R14 ;  /* 0x000000ffff0e7224 */ /* 0x002fe200078e0a0e */
[----:B------:R-:W-:Y:S01]  /*a1a0*/  IADD3 R5, P0, RZ, -R11, RZ ;  /* 0x8000000bff057210 */ /* 0x000fe20007f1e0ff */
[----:B------:R-:W-:Y:S01]  /*a1b0*/  ULDC UR4, c[0x0][0x154] ;  /* 0x0000550000047ab9 */ /* 0x000fe20000000800 */
[----:B------:R-:W-:Y:S01]  /*a1c0*/  IMAD.MOV.U32 R7, RZ, RZ, 0x1 ;  /* 0x00000001ff077424 */ /* 0x000fe200078e00ff */
[----:B------:R-:W1:Y:S01]  /*a1d0*/  LDC R4, c[0x0][0x618] ;  /* 0x00018600ff047b82 */ /* 0x000e620000000800 */
[----:B------:R-:W-:Y:S02]  /*a1e0*/  IMAD R22, R15, R14, R10 ;  /* 0x0000000e0f167224 */ /* 0x000fe400078e020a */
[----:B------:R-:W-:-:S04]  /*a1f0*/  IMAD.X R3, RZ, RZ, ~R0, P0 ;  /* 0x000000ffff037224 */ /* 0x000fc800000e0e00 */
[-C--:B--2---:R-:W-:Y:S01]  /*a200*/  IMAD R0, R3, R12.reuse, RZ ;  /* 0x0000000c03007224 */ /* 0x084fe200078e02ff */
[----:B------:R-:W2:Y:S01]  /*a210*/  LDC R6, c[0x0][0x608] ;  /* 0x00018200ff067b82 */ /* 0x000ea20000000800 */
[----:B0-----:R-:W-:-:S04]  /*a220*/  IMAD.WIDE.U32 R2, R5, R12, R18 ;  /* 0x0000000c05027225 */ /* 0x001fc800078e0012 */
[----:B------:R-:W-:Y:S01]  /*a230*/  IMAD R5, R5, R13, R0 ;  /* 0x0000000d05057224 */ /* 0x000fe200078e0200 */
[----:B------:R-:W-:Y:S02]  /*a240*/  I2FP.F32.U32 R0, R20 ;  /* 0x0000001400007245 */ /* 0x000fe40000201000 */
[----:B------:R-:W0:Y:S01]  /*a250*/  LDC R24, c[0x0][0x658] ;  /* 0x00019600ff187b82 */ /* 0x000e220000000800 */
[----:B------:R-:W-:Y:S01]  /*a260*/  IMAD.IADD R3, R3, 0x1, R5 ;  /* 0x0000000103037824 */ /* 0x000fe200078e0205 */
[----:B---3--:R-:W-:Y:S01]  /*a270*/  ISETP.NE.U32.AND P0, PT, R26, RZ, PT ;  /* 0x000000ff1a00720c */ /* 0x008fe20003f05070 */
[----:B------:R-:W-:Y:S01]  /*a280*/  FMUL R0, R0, UR4 ;  /* 0x0000000400007c20 */ /* 0x000fe20008400000 */
[----:B------:R-:W-:Y:S02]  /*a290*/  IMAD.MOV.U32 R5, RZ, RZ, -0x1 ;  /* 0xffffffffff057424 */ /* 0x000fe400078e00ff */
[----:B------:R-:W-:Y:S01]  /*a2a0*/  ISETP.NE.AND.EX P0, PT, R27, RZ, PT, P0 ;  /* 0x000000ff1b00720c */ /* 0x000fe20003f05300 */
[----:B------:R3:W4:Y:S01]  /*a2b0*/  F2I.U32.TRUNC.NTZ R12, R0 ;  /* 0x00000000000c7305 */ /* 0x000722000020f000 */
[----:B------:R-:W3:Y:S01]  /*a2c0*/  LDC R15, c[0x0][0x148] ;  /* 0x00005200ff0f7b82 */ /* 0x000ee20000000800 */
[----:B-1----:R-:W-:-:S02]  /*a2d0*/  SHF.R.U64 R10, R2, R4, R3 ;  /* 0x00000004020a7219 */ /* 0x002fc40000001203 */
[----:B------:R-:W-:-:S05]  /*a2e0*/  SHF.R.U32.HI R3, RZ, R4, R3 ;  /* 0x00000004ff037219 */ /* 0x000fca0000011603 */
[----:B------:R-:W1:Y:S01]  /*a2f0*/  LDC R14, c[0x0][0x600] ;  /* 0x00018000ff0e7b82 */ /* 0x000e620000000800 */
[-CC-:B--2---:R-:W-:Y:S02]  /*a300*/  SHF.R.U64 R8, R10, R6.reuse, R3.reuse ;  /* 0x000000060a087219 */ /* 0x184fe40000001203 */
[----:B------:R-:W-:-:S05]  /*a310*/  SHF.R.U32.HI R3, RZ, R6, R3 ;  /* 0x00000006ff037219 */ /* 0x000fca0000011603 */
[----:B------:R-:W2:Y:S01]  /*a320*/  LDC R21, c[0x0][0x648] ;  /* 0x00019200ff157b82 */ /* 0x000ea20000000800 */
[-CC-:B0-----:R-:W-:Y:S02]  /*a330*/  SHF.R.U64 R13, R8, R24.reuse, R3.reuse ;  /* 0x00000018080d7219 */ /* 0x181fe40000001203 */
[-C--:B------:R-:W-:Y:S02]  /*a340*/  SHF.L.U32 R5, R5, R24.reuse, RZ ;  /* 0x0000001805057219 */ /* 0x080fe400000006ff */
[-C--:B------:R-:W-:Y:S01]  /*a350*/  SHF.R.U32.HI R3, RZ, R24.reuse, R3 ;  /* 0x00000018ff037219 */ /* 0x080fe20000011603 */
[----:B------:R-:W-:Y:S01]  /*a360*/  IMAD.MOV.U32 R2, RZ, RZ, R13 ;  /* 0x000000ffff027224 */ /* 0x000fe200078e000d */
[----:B------:R-:W-:Y:S01]  /*a370*/  SHF.L.U32 R24, R7, R24, RZ ;  /* 0x0000001807187219 */ /* 0x000fe200000006ff */
[----:B------:R-:W0:Y:S01]  /*a380*/  LDC R25, c[0x0][0x638] ;  /* 0x00018e00ff197b82 */ /* 0x000e220000000800 */
[----:B------:R-:W-:-:S07]  /*a390*/  LOP3.LUT R19, RZ, R5, RZ, 0x33, !PT ;  /* 0x00000005ff137212 */ /* 0x000fce00078e33ff */
[----:B------:R-:W0:Y:S01]  /*a3a0*/  LDC R28, c[0x0][0x610] ;  /* 0x00018400ff1c7b82 */ /* 0x000e220000000800 */
[----:B----4-:R-:W-:Y:S05]  /*a3b0*/  @!P0 BRA `(.L_x_293) ;  /* 0x0000000000288947 */ /* 0x010fea0003800000 */
[----:B---3--:R-:W3:Y:S02]  /*a3c0*/  LDC R0, c[0x0][0x64c] ;  /* 0x00019300ff007b82 */ /* 0x008ee40000000800 */
[----:B---3--:R-:W-:-:S05]  /*a3d0*/  IADD3 R7, P0, R13, R0, RZ ;  /* 0x000000000d077210 */ /* 0x008fca0007f1e0ff */
        /* <DEDUP_REMOVED lines=8> */
.L_x_293:
[----:B------:R-:W4:Y:S01]  /*a460*/  LDC R4, c[0x0][0x65c] ;  /* 0x00019700ff047b82 */ /* 0x000f220000000800 */
[----:B--23--:R-:W-:Y:S01]  /*a470*/  SHF.R.U64 R0, R2, R21, R3 ;  /* 0x0000001502007219 */ /* 0x00cfe20000001203 */
[----:B-1----:R-:W-:Y:S01]  /*a480*/  VIADD R3, R14, 0xffffffff ;  /* 0xffffffff0e037836 */ /* 0x002fe20000000000 */
[----:B------:R-:W-:Y:S01]  /*a490*/  LOP3.LUT R19, R8, R19, RZ, 0xc0, !PT ;  /* 0x0000001308137212 */ /* 0x000fe200078ec0ff */
[----:B------:R-:W-:Y:S02]  /*a4a0*/  IMAD.MOV R12, RZ, RZ, -R12 ;  /* 0x000000ffff0c7224 */ /* 0x000fe400078e0a0c */
[----:B------:R-:W-:Y:S01]  /*a4b0*/  IMAD.MOV R2, RZ, RZ, -R0 ;  /* 0x000000ffff027224 */ /* 0x000fe200078e0a00 */
[----:B------:R-:W-:Y:S01]  /*a4c0*/  LOP3.LUT R3, R10, R3, RZ, 0xc0, !PT ;  /* 0x000000030a037212 */ /* 0x000fe200078ec0ff */
[----:B------:R-:W-:Y:S02]  /*a4d0*/  IMAD R19, R24, R0, R19 ;  /* 0x0000000018137224 */ /* 0x000fe400078e0213 */
[----:B0-----:R-:W-:-:S04]  /*a4e0*/  IMAD R0, R2, R25, R13 ;  /* 0x0000001902007224 */ /* 0x001fc800078e020d */
[----:B------:R-:W-:Y:S01]  /*a4f0*/  IMAD R2, R0, R14, R3 ;  /* 0x0000000e00027224 */ /* 0x000fe200078e0203 */
[----:B----4-:R-:W-:Y:S01]  /*a500*/  ISETP.NE.AND P0, PT, R4, 0x1, PT ;  /* 0x000000010400780c */ /* 0x010fe20003f05270 */
[----:B------:R-:W-:-:S05]  /*a510*/  IMAD.MOV.U32 R4, RZ, RZ, 0x1 ;  /* 0x00000001ff047424 */ /* 0x000fca00078e00ff */
[----:B------:R-:W-:-:S07]  /*a520*/  PRMT R0, R4, 0x7610, R0 ;  /* 0x0000761004007816 */ /* 0x000fce0000000000 */
[----:B------:R-:W-:-:S04]  /*a530*/  @P0 IMAD R22, R15, R12, R20 ;  /* 0x0000000c0f160224 */ /* 0x000fc800078e0214 */
[----:B------:R-:W-:-:S05]  /*a540*/  IMAD R19, R19, R28, R22 ;  /* 0x0000001c13137224 */ /* 0x000fca00078e0216 */
[----:B------:R-:W-:Y:S02]  /*a550*/  SEL R22, R2, R19, !P0 ;  /* 0x0000001302167207 */ /* 0x000fe40004000000 */
[----:B------:R-:W-:Y:S01]  /*a560*/  SEL R19, R19, R2, !P0 ;  /* 0x0000000213137207 */ /* 0x000fe20004000000 */
[----:B------:R-:W-:-:S07]  /*a570*/  IMAD.MOV.U32 R2, RZ, RZ, R11 ;  /* 0x000000ffff027224 */ /* 0x000fce00078e000b */
.L_x_291:
[----:B------:R-:W-:Y:S02]  /*a580*/  LOP3.LUT P0, RZ, R0, 0xff, RZ, 0xc0, !PT ;  /* 0x000000ff00ff7812 */ /* 0x000fe4000780c0ff */
[----:B------:R-:W-:-:S11]  /*a590*/  LOP3.LUT R175, R175, 0x1, RZ, 0x3c, !PT ;  /* 0x00000001afaf7812 */ /* 0x000fd600078e3cff */
[----:B------:R-:W-:Y:S05]  /*a5a0*/  @P0 BRA `(.L_x_294) ;  /* 0xffffff7000240947 */ /* 0x000fea000383ffff */
[----:B------:R-:W-:Y:S05]  /*a5b0*/  EXIT ;  /* 0x000000000000794d */ /* 0x000fea0003800000 */
.L_x_17:
[----:B------:R-:W-:-:S08]  /*a5c0*/  ISETP.NE.AND P0, PT, R5, RZ, PT ;  /* 0x000000ff0500720c */ /* 0x000fd00003f05270 */
[----:B0-2---:R-:W0:-:S00]  /*a5d0*/  USETMAXREG.DEALLOC.CTAPOOL 0x28 ;  /* 0x00000028000079c8 */ /* 0x005e0000080e0500 */
[----:B------:R-:W-:Y:S05]  /*a5e0*/  @P0 EXIT ;  /* 0x000000000000094d */ /* 0x000fea0003800000 */
[----:B0-----:R-:W-:Y:S01]  /*a5f0*/  LOP3.LUT P0, RZ, R8, 0xff, RZ, 0xc0, !PT ;  /* 0x000000ff08ff7812 */ /* 0x001fe2000780c0ff */
[----:B------:R-:W-:Y:S02]  /*a600*/  IMAD.MOV.U32 R0, RZ, RZ, 0x1 ;  /* 0x00000001ff007424 */ /* 0x000fe400078e00ff */
[----:B------:R-:W-:-:S10]  /*a610*/  IMAD.MOV.U32 R8, RZ, RZ, RZ ;  /* 0x000000ffff087224 */ /* 0x000fd400078e00ff */
[----:B------:R-:W-:Y:S05]  /*a620*/  @!P0 BRA `(.L_x_295) ;  /* 0x0000000c00388947 */ /* 0x000fea0003800000 */
[----:B------:R-:W0:Y:S01]  /*a630*/  S2UR UR8, SR_CgaCtaId ;  /* 0x00000000000879c3 */ /* 0x000e220000008800 */
[----:B------:R-:W-:Y:S01]  /*a640*/  LOP3.LUT P0, RZ, R4, 0x1f, RZ, 0xc0, !PT ;  /* 0x0000001f04ff7812 */ /* 0x000fe2000780c0ff */
[----:B------:R-:W-:Y:S01]  /*a650*/  ULDC UR5, c[0x0][0x658] ;  /* 0x0001960000057ab9 */ /* 0x000fe20000000800 */
[----:B------:R-:W-:Y:S01]  /*a660*/  UMOV UR6, 0xffffffff ;  /* 0xffffffff00067882 */ /* 0x000fe20000000000 */
[----:B------:R-:W-:Y:S01]  /*a670*/  BSSY B0, `(.L_x_295) ;  /* 0x00000c9000007945 */ /* 0x000fe20003800000 */
[----:B------:R-:W-:Y:S01]  /*a680*/  USHF.L.U32 UR6, UR6, UR5, URZ ;  /* 0x0000000506067299 */ /* 0x000fe2000800063f */
[C---:B------:R-:W-:Y:S01]  /*a690*/  ISETP.NE.AND P2, PT, R3.reuse, RZ, PT ;  /* 0x000000ff0300720c */ /* 0x040fe20003f45270 */
[----:B------:R-:W-:Y:S01]  /*a6a0*/  IMAD.MOV.U32 R9, RZ, RZ, 0x1 ;  /* 0x00000001ff097424 */ /* 0x000fe200078e00ff */
[----:B------:R-:W-:Y:S01]  /*a6b0*/  ISETP.NE.OR P0, PT, R3, RZ, !P0 ;  /* 0x000000ff0300720c */ /* 0x000fe20004705670 */
[----:B------:R-:W-:Y:S01]  /*a6c0*/  IMAD.MOV.U32 R0, RZ, RZ, 0x1 ;  /* 0x00000001ff007424 */ /* 0x000fe200078e00ff */
[----:B------:R-:W-:Y:S01]  /*a6d0*/  LOP3.LUT R6, R16, 0x2, RZ, 0xfc, !PT ;  /* 0x0000000210067812 */ /* 0x000fe200078efcff */
[----:B------:R-:W-:Y:S01]  /*a6e0*/  IMAD.MOV.U32 R8, RZ, RZ, RZ ;  /* 0x000000ffff087224 */ /* 0x000fe200078e00ff */
[----:B------:R-:W-:Y:S01]  /*a6f0*/  ULDC UR4, c[0x0][0x600] ;  /* 0x0001800000047ab9 */ /* 0x000fe20000000800 */
[----:B------:R-:W-:Y:S01]  /*a700*/  UMOV UR7, 0x1 ;  /* 0x0000000100077882 */ /* 0x000fe20000000000 */
[----:B------:R-:W-:-:S02]  /*a710*/  UIADD3 UR22, UR40, 0x1, URZ ;  /* 0x0000000128167890 */ /* 0x000fc4000fffe03f */
[----:B------:R-:W-:Y:S02]  /*a720*/  UIADD3 UR15, UR4, -0x1, URZ ;  /* 0xffffffff040f7890 */ /* 0x000fe4000fffe03f */
[----:B------:R-:W-:Y:S02]  /*a730*/  USHF.L.U32 UR17, UR7, UR5, URZ ;  /* 0x0000000507117299 */ /* 0x000fe4000800063f */
[----:B------:R-:W-:Y:S01]  /*a740*/  ULOP3.LUT UR16, URZ, UR6, URZ, 0x33, !UPT ;  /* 0x000000063f107292 */ /* 0x000fe2000f8e333f */
[----:B------:R-:W-:Y:S01]  /*a750*/  ULDC.64 UR20, c[0x0][0x198] ;  /* 0x0000660000147ab9 */ /* 0x000fe20000000a00 */
[----:B0-----:R-:W-:-:S10]  /*a760*/  IMAD.U32 R7, RZ, RZ, UR8 ;  /* 0x00000008ff077e24 */ /* 0x001fd4000f8e00ff */
.L_x_307:
[----:B------:R-:W-:-:S03]  /*a770*/  UMOV UR4, 0xffffffff ;  /* 0xffffffff00047882 */ /* 0x000fc60000000000 */
[----:B------:R-:W-:Y:S05]  /*a780*/  BRA.DIV UR4, `(.L_x_296) ;  /* 0x0000001204187947 */ /* 0x000fea000b800000 */
[----:B------:R-:W-:-:S13]  /*a790*/  ELECT P6, URZ, PT ;  /* 0x00000000003f782f */ /* 0x000fda00038c0000 */
.L_x_321:
[----:B------:R-:W0:Y:S01]  /*a7a0*/  LDC R3, c[0x0][0x28c] ;  /* 0x0000a300ff037b82 */ /* 0x000e220000000800 */
[----:B------:R-:W-:Y:S01]  /*a7b0*/  BSSY B1, `(.L_x_297) ;  /* 0x000003c000017945 */ /* 0x000fe20003800000 */
[----:B0-----:R-:W-:-:S13]  /*a7c0*/  ISETP.LT.OR P6, PT, R3, 0x1, !P6 ;  /* 0x000000010300780c */ /* 0x001fda00077c1670 */
[----:B------:R-:W-:Y:S05]  /*a7d0*/  @P6 BRA `(.L_x_298) ;  /* 0x0000000000e46947 */ /* 0x000fea0003800000 */
[----:B------:R-:W-:Y:S02]  /*a7e0*/  IMAD R7, R19, 0x4, R7 ;  /* 0x0000000413077824 */ /* 0x000fe400078e0207 */
[----:B------:R-:W-:Y:S02]  /*a7f0*/  IMAD.SHL.U32 R22, R22, 0x100, RZ ;  /* 0x0000010016167824 */ /* 0x000fe400078e00ff */
[----:B------:R-:W-:Y:S02]  /*a800*/  IMAD.MOV.U32 R14, RZ, RZ, RZ ;  /* 0x000000ffff0e7224 */ /* 0x000fe400078e00ff */
[----:B------:R-:W-:Y:S02]  /*a810*/  IMAD.U32 R15, RZ, RZ, UR22 ;  /* 0x00000016ff0f7e24 */ /* 0x000fe4000f8e00ff */
[----:B------:R-:W-:Y:S02]  /*a820*/  IMAD.MOV.U32 R3, RZ, RZ, R0 ;  /* 0x000000ffff037224 */ /* 0x000fe400078e0000 */
[----:B------:R-:W-:-:S02]  /*a830*/  IMAD.MOV.U32 R4, RZ, RZ, R8 ;  /* 0x000000ffff047224 */ /* 0x000fc400078e0008 */
[----:B------:R-:W-:-:S07]  /*a840*/  IMAD.SHL.U32 R11, R7, 0x10, RZ ;  /* 0x00000010070b7824 */ /* 0x000fce00078e00ff */
.L_x_302:
[----:B------:R-:W0:Y:S01]  /*a850*/  S2UR UR4, SR_CgaCtaId ;  /* 0x00000000000479c3 */ /* 0x000e220000008800 */
[----:B------:R-:W-:Y:S02]  /*a860*/  MOV R10, 0x400 ;  /* 0x00000400000a7802 */ /* 0x000fe40000000f00 */
[----:B------:R-:W-:Y:S01]  /*a870*/  SHF.L.U32 R5, R3, 0x1f, RZ ;  /* 0x0000001f03057819 */ /* 0x000fe200000006ff */
[----:B0-----:R-:W-:-:S05]  /*a880*/  IMAD.U32 R7, RZ, RZ, UR4 ;  /* 0x00000004ff077e24 */ /* 0x001fca000f8e00ff */
[----:B------:R-:W-:Y:S02]  /*a890*/  LEA R13, R7, R10, 0x18 ;  /* 0x0000000a070d7211 */ /* 0x000fe400078ec0ff */
[----:B------:R-:W0:Y:S03]  /*a8a0*/  @!P2 LDC R10, c[0x0][0x500] ;  /* 0x00014000ff0aab82 */ /* 0x000e260000000800 */
[----:B------:R-:W-:-:S04]  /*a8b0*/  IMAD R12, R4, 0x8, R13 ;  /* 0x00000008040c7824 */ /* 0x000fc800078e020d */
[----:B------:R-:W1:Y:S02]  /*a8c0*/  SYNCS.PHASECHK.TRANS64.TRYWAIT P1, [R12+URZ+0x28], R5 ;  /* 0x000028050c0075a7 */ /* 0x000e64000802017f */
[----:B-1----:R-:W-:Y:S05]  /*a8d0*/  @!P1 BRA `(.L_x_299) ;  /* 0x0000000c00e49947 */ /* 0x002fea0003800000 */
.L_x_322:
[----:B-1----:R-:W-:Y:S01]  /*a8e0*/  PRMT R5, R6, 0x9910, RZ ;  /* 0x0000991006057816 */ /* 0x002fe200000000ff */
[----:B0-----:R0:W-:Y:S03]  /*a8f0*/  @!P2 SYNCS.ARRIVE.TRANS64 RZ, [R12+URZ], R10 ;  /* 0x0000000a0cffa9a7 */ /* 0x0011e6000800003f */
[----:B------:R-:W-:-:S13]  /*a900*/  ISETP.NE.AND P1, PT, R5, 0x2, PT ;  /* 0x000000020500780c */ /* 0x000fda0003f25270 */
[----:B0-----:R-:W-:Y:S05]  /*a910*/  @P1 BRA `(.L_x_300) ;  /* 0x0000000000041947 */ /* 0x001fea0003800000 */
[----:B------:R-:W-:Y:S01]  /*a920*/  BPT.TRAP 0x1 ;  /* 0x000000040000795c */ /* 0x000fe20000300000 */
.L_x_300:
[----:B------:R-:W-:Y:S05]  /*a930*/  @P0 BRA `(.L_x_301) ;  /* 0x0000000000040947 */ /* 0x000fea0003800000 */
[----:B------:R-:W-:Y:S01]  /*a940*/  BPT.TRAP 0x1 ;  /* 0x000000040000795c */ /* 0x000fe20000300000 */
.L_x_301:
[----:B------:R-:W-:Y:S01]  /*a950*/  IMAD R5, R4, 0x4, R7 ;  /* 0x0000000404057824 */ /* 0x000fe200078e0207 */
[----:B------:R-:W-:Y:S01]  /*a960*/  R2UR UR9, R12 ;  /* 0x000000000c0972ca */ /* 0x000fe200000e0000 */
[----:B------:R-:W-:Y:S01]  /*a970*/  VIADD R15, R15, 0xffffffff ;  /* 0xffffffff0f0f7836 */ /* 0x000fe20000000000 */
[----:B------:R-:W-:Y:S01]  /*a980*/  UIADD3 UR4, UP0, UR20, 0xf0, URZ ;  /* 0x000000f014047890 */ /* 0x000fe2000ff1e03f */
[----:B------:R-:W-:Y:S01]  /*a990*/  IMAD.SHL.U32 R5, R5, 0x400, RZ ;  /* 0x0000040005057824 */ /* 0x000fe200078e00ff */
[----:B------:R-:W-:Y:S01]  /*a9a0*/  R2UR UR11, R11 ;  /* 0x000000000b0b72ca */ /* 0x000fe200000e0000 */
[----:B------:R-:W-:Y:S01]  /*a9b0*/  UIADD3 UR24, UP1, UR20, 0x1f0, URZ ;  /* 0x000001f014187890 */ /* 0x000fe2000ff3e03f */
[----:B------:R-:W-:Y:S01]  /*a9c0*/  R2UR UR10, R14 ;  /* 0x000000000e0a72ca */ /* 0x000fe200000e0000 */
[--C-:B------:R-:W-:Y:S01]  /*a9d0*/  IMAD R5, R5, 0x2, R13.reuse ;  /* 0x0000000205057824 */ /* 0x100fe200078e020d */
[----:B------:R-:W-:Y:S01]  /*a9e0*/  R2UR UR12, R2 ;  /* 0x00000000020c72ca */ /* 0x000fe200000e0000 */
[----:B------:R-:W-:Y:S01]  /*a9f0*/  IMAD R13, R4, 0x8000, R13 ;  /* 0x00008000040d7824 */ /* 0x000fe200078e020d */
[----:B------:R-:W-:Y:S01]  /*aa00*/  R2UR UR18, R22 ;  /* 0x00000000161272ca */ /* 0x000fe200000e0000 */
[----:B------:R-:W-:Y:S01]  /*aa10*/  VIADD R4, R4, 0x1 ;  /* 0x0000000104047836 */ /* 0x000fe20000000000 */
[----:B------:R-:W-:Y:S01]  /*aa20*/  R2UR UR5, R5 ;  /* 0x00000000050572ca */ /* 0x000fe200000e0000 */
[----:B------:R-:W-:Y:S01]  /*aa30*/  UIADD3.X UR25, URZ, UR21, URZ, UP1, !UPT ;  /* 0x000000153f197290 */ /* 0x000fe20008ffe43f */
[----:B------:R-:W-:Y:S01]  /*aa40*/  R2UR UR8, R13 ;  /* 0x000000000d0872ca */ /* 0x000fe200000e0000 */
[----:B------:R-:W-:Y:S01]  /*aa50*/  UMOV UR19, 0xf0000 ;  /* 0x000f000000137882 */ /* 0x000fe20000000000 */
[----:B------:R-:W-:Y:S01]  /*aa60*/  ISETP.GT.AND P3, PT, R15, 0x1, PT ;  /* 0x000000010f00780c */ /* 0x000fe20003f64270 */
[----:B------:R-:W-:Y:S01]  /*aa70*/  UMOV UR6, 0x0 ;  /* 0x0000000000067882 */ /* 0x000fe20000000000 */
[----:B------:R-:W-:Y:S01]  /*aa80*/  UMOV UR7, 0x10000000 ;  /* 0x1000000000077882 */ /* 0x000fe20000000000 */
[----:B------:R-:W-:Y:S01]  /*aa90*/  ISETP.NE.AND P1, PT, R4, 0x5, PT ;  /* 0x000000050400780c */ /* 0x000fe20003f25270 */
[----:B------:R-:W-:-:S03]  /*aaa0*/  VIADD R14, R14, 0x40 ;  /* 0x000000400e0e7836 */ /* 0x000fc60000000000 */
[----:B------:R-:W-:Y:S02]  /*aab0*/  SEL R10, RZ, 0x1, P1 ;  /* 0x00000001ff0a7807 */ /* 0x000fe40000800000 */
[----:B------:R-:W-:Y:S01]  /*aac0*/  UIADD3 UR13, UR5, 0x180, URZ ;  /* 0x00000180050d7890 */ /* 0x000fe2000fffe03f */
[----:B------:R-:W-:Y:S01]  /*aad0*/  SEL R4, R4, RZ, P1 ;  /* 0x000000ff04047207 */ /* 0x000fe20000800000 */
[----:B------:R-:W-:Y:S01]  /*aae0*/  UIADD3.X UR5, URZ, UR21, URZ, UP0, !UPT ;  /* 0x000000153f057290 */ /* 0x000fe200087fe43f */
[----:B------:R-:W-:Y:S01]  /*aaf0*/  LOP3.LUT R3, R3, R10, RZ, 0x3c, !PT ;  /* 0x0000000a03037212 */ /* 0x000fe200078e3cff */
[----:B------:R-:W-:-:S03]  /*ab00*/  UIADD3 UR14, UR8, 0xa180, URZ ;  /* 0x0000a180080e7890 */ /* 0x000fc6000fffe03f */
[----:B------:R-:W-:-:S04]  /*ab10*/  UMOV UR8, UR13 ;  /* 0x0000000d00087c82 */ /* 0x000fc80008000000 */
[----:B------:R0:W-:Y:S02]  /*ab20*/  UTMALDG.3D.MULTICAST [UR8], [UR4], UR19, desc[UR6] ;  /* 0x00000608040073b4 */ /* 0x0001e40008011813 */
[----:B0-----:R-:W-:Y:S01]  /*ab30*/  UMOV UR8, UR14 ;  /* 0x0000000e00087c82 */ /* 0x001fe20008000000 */
[----:B------:R-:W-:Y:S02]  /*ab40*/  UMOV UR11, UR18 ;  /* 0x00000012000b7c82 */ /* 0x000fe40008000000 */
[----:B------:R0:W-:Y:S02]  /*ab50*/  UTMALDG.3D [UR8], [UR24], desc[UR6] ;  /* 0x00000608180075b4 */ /* 0x0001e40008011000 */
[----:B0-----:R-:W-:Y:S05]  /*ab60*/  @P3 BRA `(.L_x_302) ;  /* 0xfffffffc00383947 */ /* 0x001fea000383ffff */
.L_x_298:
[----:B------:R-:W-:Y:S05]  /*ab70*/  BSYNC B1 ;  /* 0x0000000000017941 */ /* 0x000fea0003800000 */
.L_x_297:
[----:B------:R-:W2:Y:S01]  /*ab80*/  LDL.64 R12, [R1] ;  /* 0x00000000010c7983 */ /* 0x000ea20000100a00 */
[----:B------:R-:W-:Y:S01]  /*ab90*/  LOP3.LUT P4, RZ, R9, 0xff, RZ, 0xc0, !PT ;  /* 0x000000ff09ff7812 */ /* 0x000fe2000788c0ff */
[----:B------:R-:W-:Y:S01]  /*aba0*/  VIADD R8, R8, UR40 ;  /* 0x0000002808087c36 */ /* 0x000fe20008000000 */
[----:B------:R-:W-:Y:S01]  /*abb0*/  ULDC.64 UR4, c[0x0][0x650] ;  /* 0x0001940000047ab9 */ /* 0x000fe20000000a00 */
[----:B------:R-:W-:Y:S01]  /*abc0*/  IMAD.U32 R5, RZ, RZ, UR40 ;  /* 0x00000028ff057e24 */ /* 0x000fe2000f8e00ff */
[----:B------:R-:W-:Y:S01]  /*abd0*/  UISETP.GE.U32.AND UP0, UPT, UR40, 0x5, UPT ;  /* 0x000000052800788c */ /* 0x000fe2000bf06070 */
[----:B------:R-:W-:Y:S01]  /*abe0*/  BSSY B1, `(.L_x_303) ;  /* 0x000006f000017945 */ /* 0x000fe20003800000 */
[----:B------:R-:W-:Y:S01]  /*abf0*/  ISETP.GT.U32.AND P1, PT, R8, 0x4, PT ;  /* 0x000000040800780c */ /* 0x000fe20003f24070 */
[----:B------:R-:W-:Y:S01]  /*ac00*/  IMAD.MOV.U32 R19, RZ, RZ, -0x1 ;  /* 0xffffffffff137424 */ /* 0x000fe200078e00ff */
[----:B------:R-:W-:Y:S01]  /*ac10*/  PRMT R9, RZ, 0x7610, R9 ;  /* 0x00007610ff097816 */ /* 0x000fe20000000009 */
[----:B------:R-:W-:Y:S01]  /*ac20*/  IMAD.MOV.U32 R22, RZ, RZ, -0x1 ;  /* 0xffffffffff167424 */ /* 0x000fe200078e00ff */
[----:B------:R-:W-:-:S02]  /*ac30*/  ISETP.LT.U32.AND P1, PT, R5, 0x5, P1 ;  /* 0x000000050500780c */ /* 0x000fc40000f21070 */
[----:B------:R-:W-:Y:S01]  /*ac40*/  PLOP3.LUT P3, PT, PT, PT, UP0, 0x80, 0x0 ;  /* 0x000000000000781c */ /* 0x000fe20003f6f008 */
[----:B------:R-:W0:Y:S01]  /*ac50*/  @P4 S2R R7, SR_CgaCtaId ;  /* 0x0000000000074919 */ /* 0x000e220000008800 */
[----:B------:R-:W-:-:S04]  /*ac60*/  @P4 MOV R2, 0x400 ;  /* 0x0000040000024802 */ /* 0x000fc80000000f00 */
[----:B0-----:R-:W-:Y:S01]  /*ac70*/  @P4 LEA R4, R7, R2, 0x18 ;  /* 0x0000000207044211 */ /* 0x001fe200078ec0ff */
[----:B------:R-:W-:-:S03]  /*ac80*/  IMAD.WIDE.U32 R2, R8, -0x33333333, RZ ;  /* 0xcccccccd08027825 */ /* 0x000fc600078e00ff */
[----:B------:R0:W-:Y:S01]  /*ac90*/  @P4 SYNCS.ARRIVE.TRANS64.A1T0 RZ, [R4+URZ+0x88], RZ ;  /* 0x000088ff04ff49a7 */ /* 0x0001e2000810003f */
[----:B------:R-:W-:Y:S01]  /*aca0*/  IMAD.MOV.U32 R2, RZ, RZ, -0x1 ;  /* 0xffffffffff027424 */ /* 0x000fe200078e00ff */
[----:B------:R-:W-:Y:S02]  /*acb0*/  SHF.R.U32.HI R5, RZ, 0x2, R3 ;  /* 0x00000002ff057819 */ /* 0x000fe40000011603 */
[----:B------:R-:W-:-:S03]  /*acc0*/  SEL R3, RZ, 0x1, !P1 ;  /* 0x00000001ff037807 */ /* 0x000fc60004800000 */
[----:B------:R-:W-:Y:S01]  /*acd0*/  IMAD R8, R5, -0x5, R8 ;  /* 0xfffffffb05087824 */ /* 0x000fe200078e0208 */
[----:B------:R-:W-:Y:S02]  /*ace0*/  LOP3.LUT R0, R0, R3, RZ, 0x3c, !PT ;  /* 0x0000000300007212 */ /* 0x000fe400078e3cff */
[----:B------:R-:W-:Y:S02]  /*acf0*/  PRMT R3, RZ, 0x7610, R3 ;  /* 0x00007610ff037816 */ /* 0x000fe40000000003 */
[----:B------:R-:W-:Y:S02]  /*ad00*/  @P3 LOP3.LUT R0, R0, 0x1, R5, 0x78, !PT ;  /* 0x0000000100003812 */ /* 0x000fe400078e7805 */
[----:B--2---:R-:W-:-:S04]  /*ad10*/  IADD3 R18, P4, R18, R12, RZ ;  /* 0x0000000c12127210 */ /* 0x004fc80007f9e0ff */
[----:B------:R-:W-:Y:S01]  /*ad20*/  ISETP.GE.U32.AND P1, PT, R18, UR4, PT ;  /* 0x0000000412007c0c */ /* 0x000fe2000bf26070 */
[----:B------:R-:W-:-:S05]  /*ad30*/  IMAD.X R17, R17, 0x1, R23, P4 ;  /* 0x0000000111117824 */ /* 0x000fca00020e0617 */
[----:B------:R-:W-:-:S13]  /*ad40*/  ISETP.GE.U32.AND.EX P1, PT, R17, UR5, PT, P1 ;  /* 0x0000000511007c0c */ /* 0x000fda000bf26110 */
[----:B0-----:R-:W-:Y:S05]  /*ad50*/  @P1 BRA `(.L_x_304) ;  /* 0x00000004005c1947 */ /* 0x001fea0003800000 */
[----:B------:R-:W0:Y:S01]  /*ad60*/  S2R R12, SR_CTAID.X ;  /* 0x00000000000c7919 */ /* 0x000e220000002500 */
[----:B------:R-:W-:Y:S01]  /*ad70*/  ULDC.64 UR4, c[0x0][0x628] ;  /* 0x00018a0000047ab9 */ /* 0x000fe20000000a00 */
[----:B------:R-:W1:Y:S01]  /*ad80*/  LDC R13, c[0x0][0x144] ;  /* 0x00005100ff0d7b82 */ /* 0x000e620000000800 */
[----:B------:R-:W-:Y:S01]  /*ad90*/  ISETP.NE.U32.AND P1, PT, RZ, UR4, PT ;  /* 0x00000004ff007c0c */ /* 0x000fe2000bf25070 */
[----:B------:R-:W2:Y:S01]  /*ada0*/  S2R R10, SR_CTAID.Y ;  /* 0x00000000000a7919 */ /* 0x000ea20000002600 */
[----:B------:R-:W-:Y:S01]  /*adb0*/  ULDC UR7, c[0x0][0x630] ;  /* 0x00018c0000077ab9 */ /* 0x000fe20000000800 */
[----:B------:R-:W-:Y:S01]  /*adc0*/  ULDC UR8, c[0x0][0x150] ;  /* 0x0000540000087ab9 */ /* 0x000fe20000000800 */
[----:B------:R-:W-:Y:S01]  /*add0*/  ISETP.NE.AND.EX P1, PT, RZ, UR5, PT, P1 ;  /* 0x00000005ff007c0c */ /* 0x000fe2000bf25310 */
[----:B------:R-:W-:Y:S02]  /*ade0*/  IMAD.MOV.U32 R2, RZ, RZ, R18 ;  /* 0x000000ffff027224 */ /* 0x000fe400078e0012 */
[----:B------:R-:W-:Y:S01]  /*adf0*/  IMAD.MOV.U32 R3, RZ, RZ, R17 ;  /* 0x000000ffff037224 */ /* 0x000fe200078e0011 */
[----:B0-----:R-:W-:-:S09]  /*ae00*/  I2FP.F32.U32 R14, R12 ;  /* 0x0000000c000e7245 */ /* 0x001fd20000201000 */
[----:B------:R-:W-:Y:S05]  /*ae10*/  @!P1 BRA `(.L_x_305) ;  /* 0x0000000000289947 */ /* 0x000fea0003800000 */
[----:B------:R-:W-:Y:S02]  /*ae20*/  ULDC UR6, c[0x0][0x634] ;  /* 0x00018d0000067ab9 */ /* 0x000fe40000000800 */
[----:B------:R-:W-:-:S05]  /*ae30*/  IADD3 R3, P1, R18, UR6, RZ ;  /* 0x0000000612037c10 */ /* 0x000fca000ff3e0ff */
[----:B------:R-:W-:-:S04]  /*ae40*/  IMAD.X R11, RZ, RZ, R17, P1 ;  /* 0x000000ffff0b7224 */ /* 0x000fc800008e0611 */
[----:B------:R-:W-:-:S04]  /*ae50*/  IMAD.WIDE.U32 R4, R11, UR4, RZ ;  /* 0x000000040b047c25 */ /* 0x000fc8000f8e00ff */
[----:B------:R-:W-:-:S04]  /*ae60*/  IMAD.WIDE.U32 R4, P1, R3, UR5, R4 ;  /* 0x0000000503047c25 */ /* 0x000fc8000f820004 */
[----:B------:R-:W-:-:S04]  /*ae70*/  IMAD.WIDE.U32 R2, R3, UR4, RZ ;  /* 0x0000000403027c25 */ /* 0x000fc8000f8e00ff */
[----:B------:R-:W-:Y:S01]  /*ae80*/  IMAD.MOV.U32 R2, RZ, RZ, R5 ;  /* 0x000000ffff027224 */ /* 0x000fe200078e0005 */
[----:B------:R-:W-:Y:S01]  /*ae90*/  IADD3 RZ, P3, R3, R4, RZ ;  /* 0x0000000403ff7210 */ /* 0x000fe20007f7e0ff */
[----:B------:R-:W-:-:S04]  /*aea0*/  IMAD.X R3, RZ, RZ, RZ, P1 ;  /* 0x000000ffff037224 */ /* 0x000fc800008e06ff */
[----:B------:R-:W-:-:S08]  /*aeb0*/  IMAD.WIDE.U32.X R2, R11, UR5, R2, P3 ;  /* 0x000000050b027c25 */ /* 0x000fd000098e0402 */
.L_x_305:
[----:B------:R-:W-:Y:S01]  /*aec0*/  FMUL R14, R14, UR8 ;  /* 0x000000080e0e7c20 */ /* 0x000fe20008400000 */
[--C-:B------:R-:W-:Y:S01]  /*aed0*/  SHF.R.U64 R11, R2, UR7, R3.reuse ;  /* 0x00000007020b7c19 */ /* 0x100fe20008001203 */
[----:B------:R-:W-:Y:S01]  /*aee0*/  ULDC.64 UR4, c[0x0][0x620] ;  /* 0x0001880000047ab9 */ /* 0x000fe20000000a00 */
[----:B------:R-:W-:Y:S01]  /*aef0*/  SHF.R.U32.HI R2, RZ, UR7, R3 ;  /* 0x00000007ff027c19 */ /* 0x000fe20008011603 */
[----:B------:R-:W-:Y:S01]  /*af00*/  IMAD.MOV.U32 R3, RZ, RZ, R17 ;  /* 0x000000ffff037224 */ /* 0x000fe200078e0011 */
[----:B------:R-:W-:Y:S01]  /*af10*/  IADD3 R15, P1, RZ, -R11, RZ ;  /* 0x8000000bff0f7210 */ /* 0x000fe20007f3e0ff */
[----:B------:R-:W0:Y:S01]  /*af20*/  F2I.U32.TRUNC.NTZ R14, R14 ;  /* 0x0000000e000e7305 */ /* 0x000e22000020f000 */
[----:B------:R-:W-:-:S03]  /*af30*/  ULDC.64 UR6, c[0x0][0x640] ;  /* 0x0001900000067ab9 */ /* 0x000fc60000000a00 */
[----:B------:R-:W-:Y:S01]  /*af40*/  IMAD.X R2, RZ, RZ, ~R2, P1 ;  /* 0x000000ffff027224 */ /* 0x000fe200008e0e02 */
[----:B------:R-:W-:-:S03]  /*af50*/  ISETP.NE.U32.AND P1, PT, RZ, UR6, PT ;  /* 0x00000006ff007c0c */ /* 0x000fc6000bf25070 */
[----:B------:R-:W-:Y:S01]  /*af60*/  IMAD R2, R2, UR4, RZ ;  /* 0x0000000402027c24 */ /* 0x000fe2000f8e02ff */
[----:B------:R-:W-:-:S03]  /*af70*/  ISETP.NE.AND.EX P1, PT, RZ, UR7, PT, P1 ;  /* 0x00000007ff007c0c */ /* 0x000fc6000bf25310 */
[C---:B------:R-:W-:Y:S01]  /*af80*/  IMAD R5, R15.reuse, UR5, R2 ;  /* 0x000000050f057c24 */ /* 0x040fe2000f8e0202 */
[----:B------:R-:W-:Y:S01]  /*af90*/  ULDC UR5, c[0x0][0x154] ;  /* 0x0000550000057ab9 */ /* 0x000fe20000000800 */
[----:B------:R-:W-:Y:S02]  /*afa0*/  IMAD.MOV.U32 R2, RZ, RZ, R18 ;  /* 0x000000ffff027224 */ /* 0x000fe400078e0012 */
[----:B0-----:R-:W-:Y:S02]  /*afb0*/  IMAD.MOV R4, RZ, RZ, -R14 ;  /* 0x000000ffff047224 */ /* 0x001fe400078e0a0e */
[----:B------:R-:W-:Y:S01]  /*afc0*/  IMAD.WIDE.U32 R2, R15, UR4, R2 ;  /* 0x000000040f027c25 */ /* 0x000fe2000f8e0002 */
[----:B------:R-:W-:-:S03]  /*afd0*/  ULDC UR4, c[0x0][0x618] ;  /* 0x0001860000047ab9 */ /* 0x000fc60000000800 */
[----:B-1----:R-:W-:Y:S01]  /*afe0*/  IMAD R12, R13, R4, R12 ;  /* 0x000000040d0c7224 */ /* 0x002fe200078e020c */
[----:B--2---:R-:W-:Y:S01]  /*aff0*/  I2FP.F32.U32 R4, R10 ;  /* 0x0000000a00047245 */ /* 0x004fe20000201000 */
[----:B------:R-:W0:Y:S01]  /*b000*/  LDC R13, c[0x0][0x148] ;  /* 0x00005200ff0d7b82 */ /* 0x000e220000000800 */
[----:B------:R-:W-:-:S03]  /*b010*/  IMAD.IADD R3, R3, 0x1, R5 ;  /* 0x0000000103037824 */ /* 0x000fc600078e0205 */
[----:B------:R-:W-:Y:S02]  /*b020*/  FMUL R4, R4, UR5 ;  /* 0x0000000504047c20 */ /* 0x000fe40008400000 */
[--C-:B------:R-:W-:Y:S02]  /*b030*/  SHF.R.U64 R14, R2, UR4, R3.reuse ;  /* 0x00000004020e7c19 */ /* 0x100fe40008001203 */
[----:B------:R-:W-:Y:S01]  /*b040*/  SHF.R.U32.HI R3, RZ, UR4, R3 ;  /* 0x00000004ff037c19 */ /* 0x000fe20008011603 */
[----:B------:R1:W2:Y:S01]  /*b050*/  F2I.U32.TRUNC.NTZ R20, R4 ;  /* 0x0000000400147305 */ /* 0x0002a2000020f000 */
[----:B------:R-:W-:Y:S02]  /*b060*/  ULDC UR4, c[0x0][0x608] ;  /* 0x0001820000047ab9 */ /* 0x000fe40000000800 */
[--C-:B------:R-:W-:Y:S02]  /*b070*/  SHF.R.U64 R19, R14, UR4, R3.reuse ;  /* 0x000000040e137c19 */ /* 0x100fe40008001203 */
[----:B------:R-:W-:Y:S01]  /*b080*/  SHF.R.U32.HI R2, RZ, UR4, R3 ;  /* 0x00000004ff027c19 */ /* 0x000fe20008011603 */
[----:B------:R-:W-:-:S03]  /*b090*/  ULDC UR4, c[0x0][0x658] ;  /* 0x0001960000047ab9 */ /* 0x000fc60000000800 */
[--C-:B------:R-:W-:Y:S02]  /*b0a0*/  SHF.R.U64 R15, R19, UR4, R2.reuse ;  /* 0x00000004130f7c19 */ /* 0x100fe40008001202 */
[----:B------:R-:W-:-:S03]  /*b0b0*/  SHF.R.U32.HI R21, RZ, UR4, R2 ;  /* 0x00000004ff157c19 */ /* 0x000fc60008011602 */
[----:B------:R-:W-:Y:S02]  /*b0c0*/  IMAD.MOV.U32 R2, RZ, RZ, R15 ;  /* 0x000000ffff027224 */ /* 0x000fe400078e000f */
[----:B------:R-:W-:Y:S01]  /*b0d0*/  IMAD.MOV.U32 R3, RZ, RZ, R21 ;  /* 0x000000ffff037224 */ /* 0x000fe200078e0015 */
[----:B-12---:R-:W-:Y:S06]  /*b0e0*/  @!P1 BRA `(.L_x_306) ;  /* 0x0000000000289947 */ /* 0x006fec0003800000 */
        /* <DEDUP_REMOVED lines=10> */
.L_x_306:
[----:B------:R-:W1:Y:S01]  /*b190*/  LDC R4, c[0x0][0x65c] ;  /* 0x00019700ff047b82 */ /* 0x000e620000000800 */
[----:B------:R-:W-:Y:S01]  /*b1a0*/  ULDC UR4, c[0x0][0x648] ;  /* 0x0001920000047ab9 */ /* 0x000fe20000000800 */
[----:B------:R-:W-:Y:S01]  /*b1b0*/  LOP3.LUT R19, R19, UR16, RZ, 0xc0, !PT ;  /* 0x0000001013137c12 */ /* 0x000fe2000f8ec0ff */
[----:B------:R-:W-:Y:S01]  /*b1c0*/  IMAD.MOV R20, RZ, RZ, -R20 ;  /* 0x000000ffff147224 */ /* 0x000fe200078e0a14 */
[----:B------:R-:W-:Y:S01]  /*b1d0*/  SHF.R.U64 R2, R2, UR4, R3 ;  /* 0x0000000402027c19 */ /* 0x000fe20008001203 */
[----:B------:R-:W-:Y:S01]  /*b1e0*/  ULDC UR4, c[0x0][0x638] ;  /* 0x00018e0000047ab9 */ /* 0x000fe20000000800 */
[----:B------:R-:W-:Y:S01]  /*b1f0*/  LOP3.LUT R14, R14, UR15, RZ, 0xc0, !PT ;  /* 0x0000000f0e0e7c12 */ /* 0x000fe2000f8ec0ff */
[----:B------:R-:W-:Y:S01]  /*b200*/  ULDC UR5, c[0x0][0x610] ;  /* 0x0001840000057ab9 */ /* 0x000fe20000000800 */
[----:B------:R-:W-:Y:S02]  /*b210*/  IMAD.MOV.U32 R3, RZ, RZ, 0x1 ;  /* 0x00000001ff037424 */ /* 0x000fe400078e00ff */
[----:B------:R-:W-:Y:S01]  /*b220*/  IMAD R19, R2, UR17, R19 ;  /* 0x0000001102137c24 */ /* 0x000fe2000f8e0213 */
[----:B-1----:R-:W-:Y:S01]  /*b230*/  ISETP.NE.AND P1, PT, R4, 0x1, PT ;  /* 0x000000010400780c */ /* 0x002fe20003f25270 */
[----:B------:R-:W-:-:S02]  /*b240*/  IMAD.MOV R4, RZ, RZ, -R2 ;  /* 0x000000ffff047224 */ /* 0x000fc400078e0a02 */
[----:B------:R-:W-:Y:S02]  /*b250*/  IMAD.MOV.U32 R2, RZ, RZ, R11 ;  /* 0x000000ffff027224 */ /* 0x000fe400078e000b */
[----:B------:R-:W-:Y:S01]  /*b260*/  IMAD R15, R4, UR4, R15 ;  /* 0x00000004040f7c24 */ /* 0x000fe2000f8e020f */
[----:B------:R-:W-:-:S03]  /*b270*/  ULDC UR4, c[0x0][0x600] ;  /* 0x0001800000047ab9 */ /* 0x000fc60000000800 */
[----:B------:R-:W-:-:S04]  /*b280*/  IMAD R15, R15, UR4, R14 ;  /* 0x000000040f0f7c24 */ /* 0x000fc8000f8e020e */
[----:B0-----:R-:W-:-:S04]  /*b290*/  @P1 IMAD R12, R13, R20, R10 ;  /* 0x000000140d0c1224 */ /* 0x001fc800078e020a */
[----:B------:R-:W-:-:S05]  /*b2a0*/  IMAD R12, R19, UR5, R12 ;  /* 0x00000005130c7c24 */ /* 0x000fca000f8e020c */
[----:B------:R-:W-:Y:S02]  /*b2b0*/  SEL R22, R15, R12, !P1 ;  /* 0x0000000c0f167207 */ /* 0x000fe40004800000 */
[----:B------:R-:W-:-:S07]  /*b2c0*/  SEL R19, R12, R15, !P1 ;  /* 0x0000000f0c137207 */ /* 0x000fce0004800000 */
.L_x_304:
[----:B------:R-:W-:Y:S05]  /*b2d0*/  BSYNC B1 ;  /* 0x0000000000017941 */ /* 0x000fea0003800000 */
.L_x_303:
[----:B------:R-:W-:-:S13]  /*b2e0*/  LOP3.LUT P1, RZ, R3, 0xff, RZ, 0xc0, !PT ;  /* 0x000000ff03ff7812 */ /* 0x000fda000782c0ff */
[----:B------:R-:W-:Y:S05]  /*b2f0*/  @P1 BRA `(.L_x_307) ;  /* 0xfffffff4001c1947 */ /* 0x000fea000383ffff */
[----:B------:R-:W-:Y:S05]  /*b300*/  BSYNC B0 ;  /* 0x0000000000007941 */ /* 0x000fea0003800000 */
.L_x_295:
[----:B------:R-:W-:-:S03]  /*b310*/  UMOV UR4, 0xffffffff ;  /* 0xffffffff00047882 */ /* 0x000fc60000000000 */
[----:B------:R-:W-:Y:S05]  /*b320*/  BRA.DIV UR4, `(.L_x_308) ;  /* 0x0000000604647947 */ /* 0x000fea000b800000 */
[----:B------:R-:W-:-:S13]  /*b330*/  ELECT P6, URZ, PT ;  /* 0x00000000003f782f */ /* 0x000fda00038c0000 */
.L_x_325:
[----:B------:R-:W-:Y:S04]  /*b340*/  BSSY B0, `(.L_x_309) ;  /* 0x0000034000007945 */ /* 0x000fe80003800000 */
[----:B------:R-:W-:Y:S05]  /*b350*/  @!P6 BRA `(.L_x_310) ;  /* 0x0000000000c8e947 */ /* 0x000fea0003800000 */
[----:B------:R-:W-:-:S04]  /*b360*/  LOP3.LUT R16, R16, 0x2, RZ, 0xfc, !PT ;  /* 0x0000000210107812 */ /* 0x000fc800078efcff */
[----:B------:R-:W-:-:S13]  /*b370*/  ISETP.NE.AND P0, PT, R16, 0x3, PT ;  /* 0x000000031000780c */ /* 0x000fda0003f05270 */
[----:B------:R-:W-:Y:S05]  /*b380*/  @!P0 BRA `(.L_x_311) ;  /* 0x0000000000048947 */ /* 0x000fea0003800000 */
[----:B------:R-:W-:Y:S01]  /*b390*/  BPT.TRAP 0x1 ;  /* 0x000000040000795c */ /* 0x000fe20000300000 */
.L_x_311:
[----:B------:R-:W0:Y:S01]  /*b3a0*/  S2R R3, SR_CgaCtaId ;  /* 0x0000000000037919 */ /* 0x000e220000008800 */
[----:B------:R-:W-:-:S04]  /*b3b0*/  MOV R2, 0x400 ;  /* 0x0000040000027802 */ /* 0x000fc80000000f00 */
[----:B0-----:R-:W-:Y:S02]  /*b3c0*/  LEA R3, R3, R2, 0x18 ;  /* 0x0000000203037211 */ /* 0x001fe400078ec0ff */
[----:B------:R-:W-:-:S03]  /*b3d0*/  SHF.L.U32 R2, R0, 0x1f, RZ ;  /* 0x0000001f00027819 */ /* 0x000fc600000006ff */
[----:B------:R-:W-:-:S04]  /*b3e0*/  VIADD R3, R3, 0x28 ;  /* 0x0000002803037836 */ /* 0x000fc80000000000 */
[C---:B------:R-:W-:Y:S02]  /*b3f0*/  IMAD R7, R8.reuse, 0x8, R3 ;  /* 0x0000000808077824 */ /* 0x040fe400078e0203 */
[----:B------:R-:W-:Y:S02]  /*b400*/  VIADD R8, R8, 0x1 ;  /* 0x0000000108087836 */ /* 0x000fe40000000000 */
[----:B------:R-:W0:Y:S03]  /*b410*/  SYNCS.PHASECHK.TRANS64.TRYWAIT P0, [R7+URZ], R2 ;  /* 0x00000002070075a7 */ /* 0x000e26000800017f */
[----:B------:R-:W-:-:S04]  /*b420*/  ISETP.NE.AND P1, PT, R8, 0x5, PT ;  /* 0x000000050800780c */ /* 0x000fc80003f25270 */
[----:B------:R-:W-:Y:S02]  /*b430*/  SEL R5, RZ, 0x1, P1 ;  /* 0x00000001ff057807 */ /* 0x000fe40000800000 */
[----:B------:R-:W-:Y:S02]  /*b440*/  SEL R8, R8, RZ, P1 ;  /* 0x000000ff08087207 */ /* 0x000fe40000800000 */
[----:B------:R-:W-:-:S03]  /*b450*/  LOP3.LUT R5, R0, R5, RZ, 0x3c, !PT ;  /* 0x0000000500057212 */ /* 0x000fc600078e3cff */
[----:B------:R-:W-:Y:S01]  /*b460*/  IMAD R9, R8, 0x8, R3 ;  /* 0x0000000808097824 */ /* 0x000fe200078e0203 */
[----:B------:R-:W-:Y:S01]  /*b470*/  SHF.L.U32 R4, R5, 0x1f, RZ ;  /* 0x0000001f05047819 */ /* 0x000fe200000006ff */
[----:B0-----:R-:W-:Y:S06]  /*b480*/  @!P0 BRA `(.L_x_312) ;  /* 0x00000004002c8947 */ /* 0x001fec0003800000 */
.L_x_326:
[----:B------:R-:W1:Y:S01]  /*b490*/  SYNCS.PHASECHK.TRANS64.TRYWAIT P0, [R9+URZ], R4 ;  /* 0x00000004090075a7 */ /* 0x000e62000800017f */
[----:B------:R-:W-:-:S05]  /*b4a0*/  VIADD R0, R8, 0x1 ;  /* 0x0000000108007836 */ /* 0x000fca0000000000 */
[----:B------:R-:W-:-:S04]  /*b4b0*/  ISETP.NE.AND P1, PT, R0, 0x5, PT ;  /* 0x000000050000780c */ /* 0x000fc80003f25270 */
[----:B0-----:R-:W-:Y:S02]  /*b4c0*/  SEL R2, RZ, 0x1, P1 ;  /* 0x00000001ff027807 */ /* 0x001fe40000800000 */
[----:B------:R-:W-:Y:S02]  /*b4d0*/  SEL R0, R0, RZ, P1 ;  /* 0x000000ff00007207 */ /* 0x000fe40000800000 */
[----:B------:R-:W-:-:S03]  /*b4e0*/  LOP3.LUT R7, R5, R2, RZ, 0x3c, !PT ;  /* 0x0000000205077212 */ /* 0x000fc600078e3cff */
[----:B------:R-:W-:Y:S01]  /*b4f0*/  IMAD R6, R0, 0x8, R3 ;  /* 0x0000000800067824 */ /* 0x000fe200078e0203 */
[----:B------:R-:W-:Y:S01]  /*b500*/  SHF.L.U32 R5, R7, 0x1f, RZ ;  /* 0x0000001f07057819 */ /* 0x000fe200000006ff */
[----:B-1----:R-:W-:Y:S06]  /*b510*/  @!P0 BRA `(.L_x_313) ;  /* 0x00000004001c8947 */ /* 0x002fec0003800000 */
.L_x_327:
[----:B------:R-:W1:Y:S01]  /*b520*/  SYNCS.PHASECHK.TRANS64.TRYWAIT P0, [R6+URZ], R5 ;  /* 0x00000005060075a7 */ /* 0x000e62000800017f */
[----:B------:R-:W-:-:S05]  /*b530*/  VIADD R0, R0, 0x1 ;  /* 0x0000000100007836 */ /* 0x000fca0000000000 */
[----:B------:R-:W-:-:S04]  /*b540*/  ISETP.NE.AND P1, PT, R0, 0x5, PT ;  /* 0x000000050000780c */ /* 0x000fc80003f25270 */
[----:B------:R-:W-:Y:S02]  /*b550*/  SEL R2, RZ, 0x1, P1 ;  /* 0x00000001ff027807 */ /* 0x000fe40000800000 */
[----:B------:R-:W-:Y:S02]  /*b560*/  SEL R0, R0, RZ, P1 ;  /* 0x000000ff00007207 */ /* 0x000fe40000800000 */
[----:B------:R-:W-:-:S03]  /*b570*/  LOP3.LUT R7, R7, R2, RZ, 0x3c, !PT ;  /* 0x0000000207077212 */ /* 0x000fc600078e3cff */
[----:B0-----:R-:W-:Y:S01]  /*b580*/  IMAD R9, R0, 0x8, R3 ;  /* 0x0000000800097824 */ /* 0x001fe200078e0203 */
[----:B------:R-:W-:Y:S01]  /*b590*/  SHF.L.U32 R4, R7, 0x1f, RZ ;  /* 0x0000001f07047819 */ /* 0x000fe200000006ff */
[----:B-1----:R-:W-:Y:S06]  /*b5a0*/  @!P0 BRA `(.L_x_314) ;  /* 0x00000004000c8947 */ /* 0x002fec0003800000 */
.L_x_328:
[----:B------:R-:W1:Y:S01]  /*b5b0*/  SYNCS.PHASECHK.TRANS64.TRYWAIT P0, [R9+URZ], R4 ;  /* 0x00000004090075a7 */ /* 0x000e62000800017f */
[----:B------:R-:W-:-:S05]  /*b5c0*/  VIADD R0, R0, 0x1 ;  /* 0x0000000100007836 */ /* 0x000fca0000000000 */
[----:B------:R-:W-:-:S04]  /*b5d0*/  ISETP.NE.AND P1, PT, R0, 0x5, PT ;  /* 0x000000050000780c */ /* 0x000fc80003f25270 */
[----:B------:R-:W-:Y:S02]  /*b5e0*/  SEL R2, RZ, 0x1, P1 ;  /* 0x00000001ff027807 */ /* 0x000fe40000800000 */
[----:B------:R-:W-:Y:S02]  /*b5f0*/  SEL R0, R0, RZ, P1 ;  /* 0x000000ff00007207 */ /* 0x000fe40000800000 */
[----:B------:R-:W-:Y:S01]  /*b600*/  LOP3.LUT R2, R7, R2, RZ, 0x3c, !PT ;  /* 0x0000000207027212 */ /* 0x000fe200078e3cff */
[----:B-1----:R-:W-:Y:S06]  /*b610*/  @!P0 BRA `(.L_x_315) ;  /* 0x0000000400048947 */ /* 0x002fec0003800000 */
.L_x_329:
[----:B------:R-:W-:Y:S01]  /*b620*/  IMAD R3, R0, 0x8, R3 ;  /* 0x0000000800037824 */ /* 0x000fe200078e0203 */
[----:B------:R-:W-:-:S07]  /*b630*/  SHF.L.U32 R0, R2, 0x1f, RZ ;  /* 0x0000001f02007819 */ /* 0x000fce00000006ff */
.L_x_316:
[----:B--2---:R2:W3:Y:S02]  /*b640*/  SYNCS.PHASECHK.TRANS64.TRYWAIT P0, [R3+URZ], R0 ;  /* 0x00000000030075a7 */ /* 0x0044e4000800017f */
[----:B---3--:R-:W-:Y:S05]  /*b650*/  @!P0 NANOSLEEP.SYNCS 0x989680 ;  /* 0x009896800000895d */ /* 0x008fea0003900000 */
[----:B------:R-:W3:Y:S02]  /*b660*/  @!P0 SYNCS.PHASECHK.TRANS64 P0, [R3+URZ], R0 ;  /* 0x00000000030085a7 */ /* 0x000ee4000800007f */
[----:B---3--:R-:W-:Y:S05]  /*b670*/  @!P0 BRA `(.L_x_316) ;  /* 0xfffffffc00f08947 */ /* 0x008fea000383ffff */
.L_x_310:
[----:B------:R-:W-:Y:S05]  /*b680*/  BSYNC B0 ;  /* 0x0000000000007941 */ /* 0x000fea0003800000 */
.L_x_309:
[----:B------:R-:W-:Y:S05]  /*b690*/  EXIT ;  /* 0x000000000000794d */ /* 0x000fea0003800000 */
.L_x_19:
[----:B-1----:R1:W2:Y:S02]  /*b6a0*/  SYNCS.PHASECHK.TRANS64.TRYWAIT P0, [R161+URZ], R0 ;  /* 0x00000000a10075a7 */ /* 0x0022a4000800017f */
[----:B--2---:R-:W-:Y:S05]  /*b6b0*/  @!P0 NANOSLEEP.SYNCS 0x989680 ;  /* 0x009896800000895d */ /* 0x004fea0003900000 */
[----:B------:R-:W2:Y:S02]  /*b6c0*/  @!P0 SYNCS.PHASECHK.TRANS64 P0, [R161+URZ], R0 ;  /* 0x00000000a10085a7 */ /* 0x000ea4000800007f */
[----:B--2---:R-:W-:Y:S05]  /*b6d0*/  @!P0 BRA `(.L_x_19) ;  /* 0xfffffffc00f08947 */ /* 0x004fea000383ffff */
[----:B------:R-:W-:Y:S05]  /*b6e0*/  BRA `(.L_x_317) ;  /* 0xffffff5c00e87947 */ /* 0x000fea000383ffff */
.L_x_24:
[----:B--2---:R2:W3:Y:S02]  /*b6f0*/  SYNCS.PHASECHK.TRANS64.TRYWAIT P1, [R3+URZ], R0 ;  /* 0x00000000030075a7 */ /* 0x0044e4000802017f */
[----:B---3--:R-:W-:Y:S05]  /*b700*/  @!P1 NANOSLEEP.SYNCS 0x989680 ;  /* 0x009896800000995d */ /* 0x008fea0003900000 */
[----:B------:R-:W3:Y:S02]  /*b710*/  @!P1 SYNCS.PHASECHK.TRANS64 P1, [R3+URZ], R0 ;  /* 0x00000000030095a7 */ /* 0x000ee4000802007f */
[----:B---3--:R-:W-:Y:S05]  /*b720*/  @!P1 BRA `(.L_x_24) ;  /* 0xfffffffc00f09947 */ /* 0x008fea000383ffff */
[----:B------:R-:W-:Y:S05]  /*b730*/  BRA `(.L_x_23) ;  /* 0xffffff6000547947 */ /* 0x000fea000383ffff */
.L_x_29:
[----:B--2---:R-:W-:-:S04]  /*b740*/  IMAD.U32 R5, RZ, RZ, UR4 ;  /* 0x00000004ff057e24 */ /* 0x004fc8000f8e00ff */
[----:B------:R2:W3:Y:S03]  /*b750*/  SYNCS.PHASECHK.TRANS64.TRYWAIT P1, [R5+URZ], R4 ;  /* 0x00000004050075a7 */ /* 0x0004e6000802017f */
[----:B---3--:R-:W-:Y:S05]  /*b760*/  @!P1 NANOSLEEP.SYNCS 0x989680 ;  /* 0x009896800000995d */ /* 0x008fea0003900000 */
[----:B------:R-:W3:Y:S02]  /*b770*/  @!P1 SYNCS.PHASECHK.TRANS64 P1, [R5+URZ], R4 ;  /* 0x00000004050095a7 */ /* 0x000ee4000802007f */
[----:B---3--:R-:W-:Y:S05]  /*b780*/  @!P1 BRA `(.L_x_29) ;  /* 0xfffffffc00ec9947 */ /* 0x008fea000383ffff */
[----:B------:R-:W-:Y:S05]  /*b790*/  BRA `(.L_x_28) ;  /* 0xffffff6400307947 */ /* 0x000fea000383ffff */
.L_x_35:
[----:B-1----:R1:W2:Y:S02]  /*b7a0*/  SYNCS.PHASECHK.TRANS64.TRYWAIT P0, [R161+URZ+0x10], R0 ;  /* 0x00001000a10075a7 */ /* 0x0022a4000800017f */
[----:B--2---:R-:W-:Y:S05]  /*b7b0*/  @!P0 NANOSLEEP.SYNCS 0x989680 ;  /* 0x009896800000895d */ /* 0x004fea0003900000 */
[----:B------:R-:W2:Y:S02]  /*b7c0*/  @!P0 SYNCS.PHASECHK.TRANS64 P0, [R161+URZ+0x10], R0 ;  /* 0x00001000a10085a7 */ /* 0x000ea4000800007f */
[----:B--2---:R-:W-:Y:S05]  /*b7d0*/  @!P0 BRA `(.L_x_35) ;  /* 0xfffffffc00f08947 */ /* 0x004fea000383ffff */
[----:B------:R-:W-:Y:S05]  /*b7e0*/  BRA `(.L_x_318) ;  /* 0xffffff6800887947 */ /* 0x000fea000383ffff */
.L_x_296:
[----:B------:R-:W-:Y:S01]  /*b7f0*/  BSSY B1, `(.L_x_319) ;  /* 0x0000006000017945 */ /* 0x000fe20003800000 */
[----:B------:R-:W-:-:S07]  /*b800*/  IMAD.MOV.U32 R15, RZ, RZ, -0x1 ;  /* 0xffffffffff0f7424 */ /* 0x000fce00078e00ff */
[----:B-----5:R-:W-:Y:S05]  /*b810*/  WARPSYNC.COLLECTIVE R15, `(.L_x_320) ;  /* 0x000000000f0c7348 */ /* 0x020fea0003c00000 */
[----:B------:R-:W-:Y:S02]  /*b820*/  ELECT P6, UR62, PT ;  /* 0x00000000003e782f */ /* 0x000fe400038c0000 */
[----:B------:R-:W-:Y:S01]  /*b830*/  MOV R14, UR62 ;  /* 0x0000003e000e7c02 */ /* 0x000fe20008000f00 */
[----:B-----5:R-:W-:Y:S10]  /*b840*/  ENDCOLLECTIVE ;  /* 0x000000000000791b */ /* 0x020ff40003800000 */
.L_x_320:
[----:B------:R-:W-:Y:S05]  /*b850*/  BSYNC B1 ;  /* 0x0000000000017941 */ /* 0x000fea0003800000 */
.L_x_319:
[----:B------:R-:W-:Y:S05]  /*b860*/  BRA `(.L_x_321) ;  /* 0xffffffec00cc7947 */ /* 0x000fea000383ffff */
.L_x_299:
[----:B-1----:R1:W2:Y:S02]  /*b870*/  SYNCS.PHASECHK.TRANS64.TRYWAIT P1, [R12+URZ+0x28], R5 ;  /* 0x000028050c0075a7 */ /* 0x0022a4000802017f */
[----:B--2---:R-:W-:Y:S05]  /*b880*/  @!P1 NANOSLEEP.SYNCS 0x989680 ;  /* 0x009896800000995d */ /* 0x004fea0003900000 */
[----:B------:R-:W2:Y:S02]  /*b890*/  @!P1 SYNCS.PHASECHK.TRANS64 P1, [R12+URZ+0x28], R5 ;  /* 0x000028050c0095a7 */ /* 0x000ea4000802007f */
[----:B--2---:R-:W-:Y:S05]  /*b8a0*/  @!P1 BRA `(.L_x_299) ;  /* 0xfffffffc00f09947 */ /* 0x004fea000383ffff */
[----:B------:R-:W-:Y:S05]  /*b8b0*/  BRA `(.L_x_322) ;  /* 0xfffffff000087947 */ /* 0x000fea000383ffff */
.L_x_308:
[----:B------:R-:W-:Y:S01]  /*b8c0*/  BSSY B0, `(.L_x_323) ;  /* 0x0000006000007945 */ /* 0x000fe20003800000 */
[----:B------:R-:W-:-:S07]  /*b8d0*/  IMAD.MOV.U32 R15, RZ, RZ, -0x1 ;  /* 0xffffffffff0f7424 */ /* 0x000fce00078e00ff */
[----:B-----5:R-:W-:Y:S05]  /*b8e0*/  WARPSYNC.COLLECTIVE R15, `(.L_x_324) ;  /* 0x000000000f0c7348 */ /* 0x020fea0003c00000 */
[----:B------:R-:W-:Y:S02]  /*b8f0*/  ELECT P6, UR62, PT ;  /* 0x00000000003e782f */ /* 0x000fe400038c0000 */
[----:B------:R-:W-:Y:S01]  /*b900*/  MOV R14, UR62 ;  /* 0x0000003e000e7c02 */ /* 0x000fe20008000f00 */
[----:B-----5:R-:W-:Y:S10]  /*b910*/  ENDCOLLECTIVE ;  /* 0x000000000000791b */ /* 0x020ff40003800000 */
.L_x_324:
[----:B------:R-:W-:Y:S05]  /*b920*/  BSYNC B0 ;  /* 0x0000000000007941 */ /* 0x000fea0003800000 */
.L_x_323:
[----:B------:R-:W-:Y:S05]  /*b930*/  BRA `(.L_x_325) ;  /* 0xfffffff800807947 */ /* 0x000fea000383ffff */
.L_x_312:
[----:B0-----:R0:W1:Y:S02]  /*b940*/  SYNCS.PHASECHK.TRANS64.TRYWAIT P0, [R7+URZ], R2 ;  /* 0x00000002070075a7 */ /* 0x001064000800017f */
[----:B-1----:R-:W-:Y:S05]  /*b950*/  @!P0 NANOSLEEP.SYNCS 0x989680 ;  /* 0x009896800000895d */ /* 0x002fea0003900000 */
[----:B------:R-:W1:Y:S02]  /*b960*/  @!P0 SYNCS.PHASECHK.TRANS64 P0, [R7+URZ], R2 ;  /* 0x00000002070085a7 */ /* 0x000e64000800007f */
[----:B-1----:R-:W-:Y:S05]  /*b970*/  @!P0 BRA `(.L_x_312) ;  /* 0xfffffffc00f08947 */ /* 0x002fea000383ffff */
[----:B------:R-:W-:Y:S05]  /*b980*/  BRA `(.L_x_326) ;  /* 0xfffffff800c07947 */ /* 0x000fea000383ffff */
.L_x_313:
[----:B0-----:R0:W1:Y:S02]  /*b990*/  SYNCS.PHASECHK.TRANS64.TRYWAIT P0, [R9+URZ], R4 ;  /* 0x00000004090075a7 */ /* 0x001064000800017f */
[----:B-1----:R-:W-:Y:S05]  /*b9a0*/  @!P0 NANOSLEEP.SYNCS 0x989680 ;  /* 0x009896800000895d */ /* 0x002fea0003900000 */
[----:B------:R-:W1:Y:S02]  /*b9b0*/  @!P0 SYNCS.PHASECHK.TRANS64 P0, [R9+URZ], R4 ;  /* 0x00000004090085a7 */ /* 0x000e64000800007f */
[----:B-1----:R-:W-:Y:S05]  /*b9c0*/  @!P0 BRA `(.L_x_313) ;  /* 0xfffffffc00f08947 */ /* 0x002fea000383ffff */
[----:B------:R-:W-:Y:S05]  /*b9d0*/  BRA `(.L_x_327) ;  /* 0xfffffff800d07947 */ /* 0x000fea000383ffff */
.L_x_314:
[----:B0-----:R0:W1:Y:S02]  /*b9e0*/  SYNCS.PHASECHK.TRANS64.TRYWAIT P0, [R6+URZ], R5 ;  /* 0x00000005060075a7 */ /* 0x001064000800017f */
[----:B-1----:R-:W-:Y:S05]  /*b9f0*/  @!P0 NANOSLEEP.SYNCS 0x989680 ;  /* 0x009896800000895d */ /* 0x002fea0003900000 */
[----:B------:R-:W1:Y:S02]  /*ba00*/  @!P0 SYNCS.PHASECHK.TRANS64 P0, [R6+URZ], R5 ;  /* 0x00000005060085a7 */ /* 0x000e64000800007f */
[----:B-1----:R-:W-:Y:S05]  /*ba10*/  @!P0 BRA `(.L_x_314) ;  /* 0xfffffffc00f08947 */ /* 0x002fea000383ffff */
[----:B------:R-:W-:Y:S05]  /*ba20*/  BRA `(.L_x_328) ;  /* 0xfffffff800e07947 */ /* 0x000fea000383ffff */
.L_x_315:
[----:B-1----:R1:W2:Y:S02]  /*ba30*/  SYNCS.PHASECHK.TRANS64.TRYWAIT P0, [R9+URZ], R4 ;  /* 0x00000004090075a7 */ /* 0x0022a4000800017f */
[----:B--2---:R-:W-:Y:S05]  /*ba40*/  @!P0 NANOSLEEP.SYNCS 0x989680 ;  /* 0x009896800000895d */ /* 0x004fea0003900000 */
[----:B------:R-:W2:Y:S02]  /*ba50*/  @!P0 SYNCS.PHASECHK.TRANS64 P0, [R9+URZ], R4 ;  /* 0x00000004090085a7 */ /* 0x000ea4000800007f */
[----:B--2---:R-:W-:Y:S05]  /*ba60*/  @!P0 BRA `(.L_x_315) ;  /* 0xfffffffc00f08947 */ /* 0x004fea000383ffff */
[----:B------:R-:W-:Y:S05]  /*ba70*/  BRA `(.L_x_329) ;  /* 0xfffffff800e87947 */ /* 0x000fea000383ffff */
.L_x_330:
[----:B------:R-:W-:-:S00]  /*ba80*/  BRA `(.L_x_330) ;  /* 0xfffffffc00fc7947 */ /* 0x000fc0000383ffff */
[----:B------:R-:W-:-:S00]  /*ba90*/  NOP ;  /* 0x0000000000007918 */ /* 0x000fc00000000000 */
        /* <DEDUP_REMOVED lines=14> */
.L_x_331:


//--------------------- .nv.global.init           --------------------------
	.section	.nv.global.init,"aw",@progbits
.nv.global.init:
	.type		$str$22,@object
	.size		$str$22,($str$23 - $str$22)
$str$22:
        /*0000*/ 	.byte	0x6b, 0x5f, 0x74, 0x69, 0x6c, 0x65, 0x5f, 0x63, 0x6f, 0x75, 0x6e, 0x74, 0x20, 0x3e, 0x3d, 0x20
        /*0010*/ 	.byte	0x31, 0x00
	.type		$str$23,@object
	.size		$str$23,(__unnamed_1 - $str$23)
$str$23:
        /*0012*/ 	.byte	0x2f, 0x74, 0x6d, 0x70, 0x2f, 0x63, 0x75, 0x74, 0x6c, 0x61, 0x73, 0x73, 0x5f, 0x73, 0x77, 0x65
        /*0022*/ 	.byte	0x65, 0x70, 0x5f, 0x73, 0x72, 0x63, 0x2f, 0x69, 0x6e, 0x63, 0x6c, 0x75, 0x64, 0x65, 0x2f, 0x63
        /*0032*/ 	.byte	0x75, 0x74, 0x6c, 0x61, 0x73, 0x73, 0x2f, 0x67, 0x65, 0x6d, 0x6d, 0x2f, 0x63, 0x6f, 0x6c, 0x6c
        /*0042*/ 	.byte	0x65, 0x63, 0x74, 0x69, 0x76, 0x65, 0x2f, 0x73, 0x6d, 0x39, 0x30, 0x5f, 0x6d, 0x6d, 0x61, 0x5f
        /*0052*/ 	.byte	0x74, 0x6d, 0x61, 0x5f, 0x67, 0x6d, 0x6d, 0x61, 0x5f, 0x73, 0x73, 0x5f, 0x77, 0x61, 0x72, 0x70
        /*0062*/ 	.byte	0x73, 0x70, 0x65, 0x63, 0x69, 0x61, 0x6c, 0x69, 0x7a, 0x65, 0x64, 0x2e, 0x68, 0x70, 0x70, 0x00
	.type		__unnamed_1,@object
	.size		__unnamed_1,(.L_0 - __unnamed_1)
__unnamed_1:
        /*0072*/ 	.byte	0x76, 0x6f, 0x69, 0x64, 0x20, 0x63, 0x75, 0x74, 0x6c, 0x61, 0x73, 0x73, 0x3a, 0x3a, 0x67, 0x65
        /* <DEDUP_REMOVED lines=180> */
        /*0bc2*/ 	.byte	0x3a, 0x3a, 0x69, 0x64, 0x65, 0x6e, 0x74, 0x69, 0x74, 0x79, 0x5d, 0x00
.L_0:


//--------------------- .nv.shared._ZN7cutlass13device_kernelINS_4gemm6kernel13GemmUniversalIN4cute5tupleIJiiiiEEENS1_10collective13CollectiveMmaINS1_34MainloopSm90TmaGmmaWarpSpecializedILi5ENS5_IJNS4_1CILi1EEENSA_ILi4EEESB_EEENS1_32KernelTmaWarpSpecializedPingpongEEENS5_IJNSA_ILi64EEENSA_ILi256EEESG_EEENS_10bfloat16_tENS5_IJlSB_lEEESJ_SK_NS4_8TiledMMAINS4_8MMA_AtomIJNS4_4SM904GMMA28MMA_64x256x16_F32BF16BF16_SSILNSO_5MajorE0ELSQ_0ELNSO_7ScaleInE1ELSR_1EEEEEENS4_6LayoutINS5_IJSB_SB_SB_EEENS5_IJNSA_ILi0EEESW_SW_EEEEENS5_IJNS4_10UnderscoreESZ_SZ_EEEEENS4_23SM90_TMA_LOAD_MULTICASTENS4_14ComposedLayoutINS4_7SwizzleILi3ELi4ELi3EEENS4_18smem_ptr_flag_bitsILi16EEENSU_INS5_IJNSA_ILi8EEESG_EEENS5_IJSG_SB_EEEEEEEvNS4_8identityENS4_13SM90_TMA_LOADES1C_vS1D_EENS_8epilogue10collective6detail29Sm90TmaWarpSpecializedAdapterINS1H_15DefaultEpilogueISJ_SK_SK_NS1G_6thread17LinearCombinationISJ_Li1EffLNS1L_9ScaleType4KindE0ELNS_15FloatRoundStyleE2ESJ_EENS1_15EpilogueDefaultEEEEEvvEEEEvNT_6ParamsE --------------------------
	.section	.nv.shared._ZN7cutlass13device_kernelINS_4gemm6kernel13GemmUniversalIN4cute5tupleIJiiiiEEENS1_10collective13CollectiveMmaINS1_34MainloopSm90TmaGmmaWarpSpecializedILi5ENS5_IJNS4_1CILi1EEENSA_ILi4EEESB_EEENS1_32KernelTmaWarpSpecializedPingpongEEENS5_IJNSA_ILi64EEENSA_ILi256EEESG_EEENS_10bfloat16_tENS5_IJlSB_lEEESJ_SK_NS4_8TiledMMAINS4_8MMA_AtomIJNS4_4SM904GMMA28MMA_64x256x16_F32BF16BF16_SSILNSO_5MajorE0ELSQ_0ELNSO_7ScaleInE1ELSR_1EEEEEENS4_6LayoutINS5_IJSB_SB_SB_EEENS5_IJNSA_ILi0EEESW_SW_EEEEENS5_IJNS4_10UnderscoreESZ_SZ_EEEEENS4_23SM90_TMA_LOAD_MULTICASTENS4_14ComposedLayoutINS4_7SwizzleILi3ELi4ELi3EEENS4_18smem_ptr_flag_bitsILi16EEENSU_INS5_IJNSA_ILi8EEESG_EEENS5_IJSG_SB_EEEEEEEvNS4_8identityENS4_13SM90_TMA_LOADES1C_vS1D_EENS_8epilogue10collective6detail29Sm90TmaWarpSpecializedAdapterINS1H_15DefaultEpilogueISJ_SK_SK_NS1G_6thread17LinearCombinationISJ_Li1EffLNS1L_9ScaleType4KindE0ELNS_15FloatRoundStyleE2ESJ_EENS1_15EpilogueDefaultEEEEEvvEEEEvNT_6ParamsE,"aw",@nobits
	.sectionflags	@""
	.align	16
	.zero		1024


//--------------------- .nv.shared.reserved.0     --------------------------
	.section	.nv.shared.reserved.0,"aw",@nobits
	.weak		__nv_reservedSMEM_offset_0_alias
	.size		__nv_reservedSMEM_offset_0_alias, 0, 0
	.other		__nv_reservedSMEM_offset_0_alias,@"STO_CUDA_RESERVED_SHARED STV_DEFAULT"
__nv_reservedSMEM_offset_0_alias:
	.zero		0


//--------------------- .nv.global                --------------------------
	.section	.nv.global,"aw",@nobits
.nv.global:
	.type		_ZN40_INTERNAL_818fcb62_4_k_cu_3a301aaa_268024cute1_E,@object
	.size		_ZN40_INTERNAL_818fcb62_4_k_cu_3a301aaa_268024cute1_E,(_ZN40_INTERNAL_818fcb62_4_k_cu_3a301aaa_268024cuda3std3__45__cpo6cbeginE - _ZN40_INTERNAL_818fcb62_4_k_cu_3a301aaa_268024cute1_E)
_ZN40_INTERNAL_818fcb62_4_k_cu_3a301aaa_268024cute1_E:
	.zero		1
	.type		_ZN40_INTERNAL_818fcb62_4_k_cu_3a301aaa_268024cuda3std3__45__cpo6cbeginE,@object
	.size		_ZN40_INTERNAL_818fcb62_4_k_cu_3a301aaa_268024cuda3std3__45__cpo6cbeginE,(_ZN40_INTERNAL_818fcb62_4_k_cu_3a301aaa_268024cuda3std3__48in_placeE - _ZN40_INTERNAL_818fcb62_4_k_cu_3a301aaa_268024cuda3std3__45__cpo6cbeginE)
_ZN40_INTERNAL_818fcb62_4_k_cu_3a301aaa_268024cuda3std3__45__cpo6cbeginE:
	.zero		1
	.type		_ZN40_INTERNAL_818fcb62_4_k_cu_3a301aaa_268024cuda3std3__48in_placeE,@object
	.size		_ZN40_INTERNAL_818fcb62_4_k_cu_3a301aaa_268024cuda3std3__48in_placeE,(_ZN40_INTERNAL_818fcb62_4_k_cu_3a301aaa_268024cuda3std6ranges3__45__cpo9iter_moveE - _ZN40_INTERNAL_818fcb62_4_k_cu_3a301aaa_268024cuda3std3__48in_placeE)
_ZN40_INTERNAL_818fcb62_4_k_cu_3a301aaa_268024cuda3std3__48in_placeE:
	.zero		1
	.type		_ZN40_INTERNAL_818fcb62_4_k_cu_3a301aaa_268024cuda3std6ranges3__45__cpo9iter_moveE,@object
	.size		_ZN40_INTERNAL_818fcb62_4_k_cu_3a301aaa_268024cuda3std6ranges3__45__cpo9iter_moveE,(_ZN40_INTERNAL_818fcb62_4_k_cu_3a301aaa_268024cuda3std3__45__cpo5beginE - _ZN40_INTERNAL_818fcb62_4_k_cu_3a301aaa_268024cuda3std6ranges3__45__cpo9iter_moveE)
_ZN40_INTERNAL_818fcb62_4_k_cu_3a301aaa_268024cuda3std6ranges3__45__cpo9iter_moveE:
	.zero		1
	.type		_ZN40_INTERNAL_818fcb62_4_k_cu_3a301aaa_268024cuda3std3__45__cpo5beginE,@object
	.size		_ZN40_INTERNAL_818fcb62_4_k_cu_3a301aaa_268024cuda3std3__45__cpo5beginE,(_ZN40_INTERNAL_818fcb62_4_k_cu_3a301aaa_268024cuda3std3__442_GLOBAL__N__818fcb62_4_k_cu_3a301aaa_268026ignoreE - _ZN40_INTERNAL_818fcb62_4_k_cu_3a301aaa_268024cuda3std3__45__cpo5beginE)
_ZN40_INTERNAL_818fcb62_4_k_cu_3a301aaa_268024cuda3std3__45__cpo5beginE:
	.zero		1
	.type		_ZN40_INTERNAL_818fcb62_4_k_cu_3a301aaa_268024cuda3std3__442_GLOBAL__N__818fcb62_4_k_cu_3a301aaa_268026ignoreE,@object
	.size		_ZN40_INTERNAL_818fcb62_4_k_cu_3a301aaa_268024cuda3std3__442_GLOBAL__N__818fcb62_4_k_cu_3a301aaa_268026ignoreE,(_ZN40_INTERNAL_818fcb62_4_k_cu_3a301aaa_268024cute7productE - _ZN40_INTERNAL_818fcb62_4_k_cu_3a301aaa_268024cuda3std3__442_GLOBAL__N__818fcb62_4_k_cu_3a301aaa_268026ignoreE)
_ZN40_INTERNAL_818fcb62_4_k_cu_3a301aaa_268024cuda3std3__442_GLOBAL__N__818fcb62_4_k_cu_3a301aaa_268026ignoreE:
	.zero		1
	.type		_ZN40_INTERNAL_818fcb62_4_k_cu_3a301aaa_268024cute7productE,@object
	.size		_ZN40_INTERNAL_818fcb62_4_k_cu_3a301aaa_268024cute7productE,(_ZN40_INTERNAL_818fcb62_4_k_cu_3a301aaa_268024cuda3std3__45__cpo3endE - _ZN40_INTERNAL_818fcb62_4_k_cu_3a301aaa_268024cute7productE)
_ZN40_INTERNAL_818fcb62_4_k_cu_3a301aaa_268024cute7productE:
	.zero		1
	.type		_ZN40_INTERNAL_818fcb62_4_k_cu_3a301aaa_268024cuda3std3__45__cpo3endE,@object
	.size		_ZN40_INTERNAL_818fcb62_4_k_cu_3a301aaa_268024cuda3std3__45__cpo3endE,(_ZN40_INTERNAL_818fcb62_4_k_cu_3a301aaa_268024cuda3std3__419piecewise_constructE - _ZN40_INTERNAL_818fcb62_4_k_cu_3a301aaa_268024cuda3std3__45__cpo3endE)
_ZN40_INTERNAL_818fcb62_4_k_cu_3a301aaa_268024cuda3std3__45__cpo3endE:
	.zero		1
	.type		_ZN40_INTERNAL_818fcb62_4_k_cu_3a301aaa_268024cuda3std3__419piecewise_constructE,@object
	.size		_ZN40_INTERNAL_818fcb62_4_k_cu_3a301aaa_268024cuda3std3__419piecewise_constructE,(_ZN40_INTERNAL_818fcb62_4_k_cu_3a301aaa_268024cuda3std3__45__cpo4cendE - _ZN40_INTERNAL_818fcb62_4_k_cu_3a301aaa_268024cuda3std3__419piecewise_constructE)
_ZN40_INTERNAL_818fcb62_4_k_cu_3a301aaa_268024cuda3std3__419piecewise_constructE:
	.zero		1
	.type		_ZN40_INTERNAL_818fcb62_4_k_cu_3a301aaa_268024cuda3std3__45__cpo4cendE,@object
	.size		_ZN40_INTERNAL_818fcb62_4_k_cu_3a301aaa_268024cuda3std3__45__cpo4cendE,(_ZN40_INTERNAL_818fcb62_4_k_cu_3a301aaa_268024cuda3std6ranges3__45__cpo4swapE - _ZN40_INTERNAL_818fcb62_4_k_cu_3a301aaa_268024cuda3std3__45__cpo4cendE)
_ZN40_INTERNAL_818fcb62_4_k_cu_3a301aaa_268024cuda3std3__45__cpo4cendE:
	.zero		1
	.type		_ZN40_INTERNAL_818fcb62_4_k_cu_3a301aaa_268024cuda3std6ranges3__45__cpo4swapE,@object
	.size		_ZN40_INTERNAL_818fcb62_4_k_cu_3a301aaa_268024cuda3std6ranges3__45__cpo4swapE,(.L_8 - _ZN40_INTERNAL_818fcb62_4_k_cu_3a301aaa_268024cuda3std6ranges3__45__cpo4swapE)
_ZN40_INTERNAL_818fcb62_4_k_cu_3a301aaa_268024cuda3std6ranges3__45__cpo4swapE:
	.zero		1
.L_8:


//--------------------- .nv.constant0._ZN7cutlass13device_kernelINS_4gemm6kernel13GemmUniversalIN4cute5tupleIJiiiiEEENS1_10collective13CollectiveMmaINS1_34MainloopSm90TmaGmmaWarpSpecializedILi5ENS5_IJNS4_1CILi1EEENSA_ILi4EEESB_EEENS1_32KernelTmaWarpSpecializedPingpongEEENS5_IJNSA_ILi64EEENSA_ILi256EEESG_EEENS_10bfloat16_tENS5_IJlSB_lEEESJ_SK_NS4_8TiledMMAINS4_8MMA_AtomIJNS4_4SM904GMMA28MMA_64x256x16_F32BF16BF16_SSILNSO_5MajorE0ELSQ_0ELNSO_7ScaleInE1ELSR_1EEEEEENS4_6LayoutINS5_IJSB_SB_SB_EEENS5_IJNSA_ILi0EEESW_SW_EEEEENS5_IJNS4_10UnderscoreESZ_SZ_EEEEENS4_23SM90_TMA_LOAD_MULTICASTENS4_14ComposedLayoutINS4_7SwizzleILi3ELi4ELi3EEENS4_18smem_ptr_flag_bitsILi16EEENSU_INS5_IJNSA_ILi8EEESG_EEENS5_IJSG_SB_EEEEEEEvNS4_8identityENS4_13SM90_TMA_LOADES1C_vS1D_EENS_8epilogue10collective6detail29Sm90TmaWarpSpecializedAdapterINS1H_15DefaultEpilogueISJ_SK_SK_NS1G_6thread17LinearCombinationISJ_Li1EffLNS1L_9ScaleType4KindE0ELNS_15FloatRoundStyleE2ESJ_EENS1_15EpilogueDefaultEEEEEvvEEEEvNT_6ParamsE --------------------------
	.section	.nv.constant0._ZN7cutlass13device_kernelINS_4gemm6kernel13GemmUniversalIN4cute5tupleIJiiiiEEENS1_10collective13CollectiveMmaINS1_34MainloopSm90TmaGmmaWarpSpecializedILi5ENS5_IJNS4_1CILi1EEENSA_ILi4EEESB_EEENS1_32KernelTmaWarpSpecializedPingpongEEENS5_IJNSA_ILi64EEENSA_ILi256EEESG_EEENS_10bfloat16_tENS5_IJlSB_lEEESJ_SK_NS4_8TiledMMAINS4_8MMA_AtomIJNS4_4SM904GMMA28MMA_64x256x16_F32BF16BF16_SSILNSO_5MajorE0ELSQ_0ELNSO_7ScaleInE1ELSR_1EEEEEENS4_6LayoutINS5_IJSB_SB_SB_EEENS5_IJNSA_ILi0EEESW_SW_EEEEENS5_IJNS4_10UnderscoreESZ_SZ_EEEEENS4_23SM90_TMA_LOAD_MULTICASTENS4_14ComposedLayoutINS4_7SwizzleILi3ELi4ELi3EEENS4_18smem_ptr_flag_bitsILi16EEENSU_INS5_IJNSA_ILi8EEESG_EEENS5_IJSG_SB_EEEEEEEvNS4_8identityENS4_13SM90_TMA_LOADES1C_vS1D_EENS_8epilogue10collective6detail29Sm90TmaWarpSpecializedAdapterINS1H_15DefaultEpilogueISJ_SK_SK_NS1G_6thread17LinearCombinationISJ_Li1EffLNS1L_9ScaleType4KindE0ELNS_15FloatRoundStyleE2ESJ_EENS1_15EpilogueDefaultEEEEEvvEEEEvNT_6ParamsE,"a",@progbits
	.sectionflags	@""
	.align	4
.nv.constant0._ZN7cutlass13device_kernelINS_4gemm6kernel13GemmUniversalIN4cute5tupleIJiiiiEEENS1_10collective13CollectiveMmaINS1_34MainloopSm90TmaGmmaWarpSpecializedILi5ENS5_IJNS4_1CILi1EEENSA_ILi4EEESB_EEENS1_32KernelTmaWarpSpecializedPingpongEEENS5_IJNSA_ILi64EEENSA_ILi256EEESG_EEENS_10bfloat16_tENS5_IJlSB_lEEESJ_SK_NS4_8TiledMMAINS4_8MMA_AtomIJNS4_4SM904GMMA28MMA_64x256x16_F32BF16BF16_SSILNSO_5MajorE0ELSQ_0ELNSO_7ScaleInE1ELSR_1EEEEEENS4_6LayoutINS5_IJSB_SB_SB_EEENS5_IJNSA_ILi0EEESW_SW_EEEEENS5_IJNS4_10UnderscoreESZ_SZ_EEEEENS4_23SM90_TMA_LOAD_MULTICASTENS4_14ComposedLayoutINS4_7SwizzleILi3ELi4ELi3EEENS4_18smem_ptr_flag_bitsILi16EEENSU_INS5_IJNSA_ILi8EEESG_EEENS5_IJSG_SB_EEEEEEEvNS4_8identityENS4_13SM90_TMA_LOADES1C_vS1D_EENS_8epilogue10collective6detail29Sm90TmaWarpSpecializedAdapterINS1H_15DefaultEpilogueISJ_SK_SK_NS1G_6thread17LinearCombinationISJ_Li1EffLNS1L_9ScaleType4KindE0ELNS_15FloatRoundStyleE2ESJ_EENS1_15EpilogueDefaultEEEEEvvEEEEvNT_6ParamsE:
	.zero		1664


//--------------------- SYMBOLS --------------------------

	.type		.nv.reservedSmem.offset0,@object
	.size		.nv.reservedSmem.offset0,0x4
	.type		__assertfail,@function
